	.target	sm_100a

	.elftype	@"ET_EXEC"


//--------------------- .note.nv.tkinfo           --------------------------
	.section	.note.nv.tkinfo,"",@"SHT_NOTE"
	.sectionflags	@"SHF_NOTE_NV_TKINFO"
	.tkinfo
        /*0018*/ 	.word	0x00000002
        /*0030*/ 	.string	""
        /*0030*/ 	.string	"ptxas"
        /*0030*/ 	.string	"Cuda compilation tools, release 13.0, V13.0.88"
        /*0030*/ 	.string	"Build cuda_13.0.r13.0/compiler.36424714_0"
        /*0030*/ 	.string	"-arch sm_100a -m 64 "



//--------------------- .note.nv.cuinfo           --------------------------
	.section	.note.nv.cuinfo,"",@"SHT_NOTE"
	.sectionflags	@"SHF_NOTE_NV_CUINFO"
        /*0018*/ 	.short	0x0002
        /*001a*/ 	.short	0x0064
        /*001c*/ 	.short	0x0082
	.zero		2


//--------------------- .nv.info                  --------------------------
	.section	.nv.info,"",@"SHT_CUDA_INFO"
	.align	4


	//----- nvinfo : EIATTR_REGCOUNT
	.align		4
        /*0000*/ 	.byte	0x04, 0x2f
        /*0002*/ 	.short	(.L_20 - .L_19)
	.align		4
.L_19:
        /*0004*/ 	.word	index@(_ZN7cutlass13device_kernelINS_4gemm6kernel13GemmUniversalIN4cute5tupleIJiiiiEEENS1_10collective13CollectiveMmaINS1_35MainloopSm100TmaUmmaWarpSpecializedILi4ELi2ELi4ENS5_IJNS4_1CILi2EEENSA_ILi1EEESC_EEEEENS5_IJNSA_ILi128EEENSA_ILi256EEESG_EEEaNS5_IJlSC_lEEEaSI_NS4_8TiledMMAINS4_8MMA_AtomIJNS4_21SM100_MMA_S8_2x1SM_SSIaaiLi128ELi256ELNS4_4UMMA5MajorE0ELSN_0ELNSM_8SaturateE0EEEEEENS4_6LayoutINS5_IJSC_SC_SC_EEENS5_IJNSA_ILi0EEEST_ST_EEEEENS5_IJNS4_10UnderscoreESW_SW_EEEEENS4_18SM100_TMA_2SM_LOADENS4_14ComposedLayoutINS4_7SwizzleILi3ELi4ELi3EEENS4_18smem_ptr_flag_bitsILi8EEENSR_INS5_IJNSA_ILi8EEESF_EEENS5_IJSF_SC_EEEEEEEvNS4_8identityESZ_S19_vS1A_EENS_8epilogue10collective18CollectiveEpilogueINS1C_23Sm100TmaWarpSpecializedILi4ELi2ELi32ELb0ELb0EEEJNS5_IJNSA_ILi64EEESG_SG_EEENS5_IJNSR_IS1H_SC_EENSR_INS5_IJNSA_ILi32EEESB_EEENS5_IJSC_SF_EEEEEEEEaSI_aSI_NS1C_6fusion15FusionCallbacksIS1G_NS1P_17LinearCombinationIaiaiLNS_15FloatRoundStyleE2EEES1I_S1O_JEEENS4_5SM1004TMEM4LOAD26SM100_TMEM_LOAD_32dp32b32xENS4_13SM90_TMA_LOADENS10_INS11_ILi1ELi4ELi3EEES14_NSR_INS5_IJS15_S1K_EEENS5_IJS1K_SC_EEEEEEENS4_39AutoVectorizingCopyWithAssumedAlignmentILi128EEENS4_14SM90_TMA_STOREES24_S26_S26_EEEvvEEEEvNT_6ParamsE)
        /*0008*/ 	.word	0x0000007a


	//----- nvinfo : EIATTR_FRAME_SIZE
	.align		4
.L_20:
        /*000c*/ 	.byte	0x04, 0x11
        /*000e*/ 	.short	(.L_22 - .L_21)
	.align		4
.L_21:
        /*0010*/ 	.word	index@($__internal_2_$__cuda_sm10x_tcgen05_guardrail_trap_unallocated_columns_being_dealloced)
        /*0014*/ 	.word	0x00000000


	//----- nvinfo : EIATTR_FRAME_SIZE
	.align		4
.L_22:
        /*0018*/ 	.byte	0x04, 0x11
        /*001a*/ 	.short	(.L_24 - .L_23)
	.align		4
.L_23:
        /*001c*/ 	.word	index@($__internal_1_$__cuda_sm10x_tcgen05_guardrail_trap_phase_invalid_during_alloc)
        /*0020*/ 	.word	0x00000000


	//----- nvinfo : EIATTR_FRAME_SIZE
	.align		4
.L_24:
        /*0024*/ 	.byte	0x04, 0x11
        /*0026*/ 	.short	(.L_26 - .L_25)
	.align		4
.L_25:
        /*0028*/ 	.word	index@($__internal_0_$__cuda_sm10x_tcgen05_guardrail_trap_col_being_dealloced_not_returned_by_alloc)
        /*002c*/ 	.word	0x00000000


	//----- nvinfo : EIATTR_FRAME_SIZE
	.align		4
.L_26:
        /*0030*/ 	.byte	0x04, 0x11
        /*0032*/ 	.short	(.L_28 - .L_27)
	.align		4
.L_27:
        /*0034*/ 	.word	index@(_ZN7cutlass13device_kernelINS_4gemm6kernel13GemmUniversalIN4cute5tupleIJiiiiEEENS1_10collective13CollectiveMmaINS1_35MainloopSm100TmaUmmaWarpSpecializedILi4ELi2ELi4ENS5_IJNS4_1CILi2EEENSA_ILi1EEESC_EEEEENS5_IJNSA_ILi128EEENSA_ILi256EEESG_EEEaNS5_IJlSC_lEEEaSI_NS4_8TiledMMAINS4_8MMA_AtomIJNS4_21SM100_MMA_S8_2x1SM_SSIaaiLi128ELi256ELNS4_4UMMA5MajorE0ELSN_0ELNSM_8SaturateE0EEEEEENS4_6LayoutINS5_IJSC_SC_SC_EEENS5_IJNSA_ILi0EEEST_ST_EEEEENS5_IJNS4_10UnderscoreESW_SW_EEEEENS4_18SM100_TMA_2SM_LOADENS4_14ComposedLayoutINS4_7SwizzleILi3ELi4ELi3EEENS4_18smem_ptr_flag_bitsILi8EEENSR_INS5_IJNSA_ILi8EEESF_EEENS5_IJSF_SC_EEEEEEEvNS4_8identityESZ_S19_vS1A_EENS_8epilogue10collective18CollectiveEpilogueINS1C_23Sm100TmaWarpSpecializedILi4ELi2ELi32ELb0ELb0EEEJNS5_IJNSA_ILi64EEESG_SG_EEENS5_IJNSR_IS1H_SC_EENSR_INS5_IJNSA_ILi32EEESB_EEENS5_IJSC_SF_EEEEEEEEaSI_aSI_NS1C_6fusion15FusionCallbacksIS1G_NS1P_17LinearCombinationIaiaiLNS_15FloatRoundStyleE2EEES1I_S1O_JEEENS4_5SM1004TMEM4LOAD26SM100_TMEM_LOAD_32dp32b32xENS4_13SM90_TMA_LOADENS10_INS11_ILi1ELi4ELi3EEES14_NSR_INS5_IJS15_S1K_EEENS5_IJS1K_SC_EEEEEEENS4_39AutoVectorizingCopyWithAssumedAlignmentILi128EEENS4_14SM90_TMA_STOREES24_S26_S26_EEEvvEEEEvNT_6ParamsE)
        /*0038*/ 	.word	0x00000000


	//----- nvinfo : EIATTR_MIN_STACK_SIZE
	.align		4
.L_28:
        /*003c*/ 	.byte	0x04, 0x12
        /*003e*/ 	.short	(.L_30 - .L_29)
	.align		4
.L_29:
        /*0040*/ 	.word	index@(_ZN7cutlass13device_kernelINS_4gemm6kernel13GemmUniversalIN4cute5tupleIJiiiiEEENS1_10collective13CollectiveMmaINS1_35MainloopSm100TmaUmmaWarpSpecializedILi4ELi2ELi4ENS5_IJNS4_1CILi2EEENSA_ILi1EEESC_EEEEENS5_IJNSA_ILi128EEENSA_ILi256EEESG_EEEaNS5_IJlSC_lEEEaSI_NS4_8TiledMMAINS4_8MMA_AtomIJNS4_21SM100_MMA_S8_2x1SM_SSIaaiLi128ELi256ELNS4_4UMMA5MajorE0ELSN_0ELNSM_8SaturateE0EEEEEENS4_6LayoutINS5_IJSC_SC_SC_EEENS5_IJNSA_ILi0EEEST_ST_EEEEENS5_IJNS4_10UnderscoreESW_SW_EEEEENS4_18SM100_TMA_2SM_LOADENS4_14ComposedLayoutINS4_7SwizzleILi3ELi4ELi3EEENS4_18smem_ptr_flag_bitsILi8EEENSR_INS5_IJNSA_ILi8EEESF_EEENS5_IJSF_SC_EEEEEEEvNS4_8identityESZ_S19_vS1A_EENS_8epilogue10collective18CollectiveEpilogueINS1C_23Sm100TmaWarpSpecializedILi4ELi2ELi32ELb0ELb0EEEJNS5_IJNSA_ILi64EEESG_SG_EEENS5_IJNSR_IS1H_SC_EENSR_INS5_IJNSA_ILi32EEESB_EEENS5_IJSC_SF_EEEEEEEEaSI_aSI_NS1C_6fusion15FusionCallbacksIS1G_NS1P_17LinearCombinationIaiaiLNS_15FloatRoundStyleE2EEES1I_S1O_JEEENS4_5SM1004TMEM4LOAD26SM100_TMEM_LOAD_32dp32b32xENS4_13SM90_TMA_LOADENS10_INS11_ILi1ELi4ELi3EEES14_NSR_INS5_IJS15_S1K_EEENS5_IJS1K_SC_EEEEEEENS4_39AutoVectorizingCopyWithAssumedAlignmentILi128EEENS4_14SM90_TMA_STOREES24_S26_S26_EEEvvEEEEvNT_6ParamsE)
        /*0044*/ 	.word	0x00000000
.L_30:


//--------------------- .nv.compat                --------------------------
	.section	.nv.compat,"",@"SHT_CUDA_COMPAT_INFO"
	.align	4
        /*0000*/ 	.byte	0x02, 0x09, 0x01, 0x00, 0x02, 0x02, 0x03, 0x00, 0x02, 0x05, 0x06, 0x00, 0x03, 0x07, 0x01, 0x01
        /*0010*/ 	.byte	0x02, 0x03, 0x01, 0x00, 0x02, 0x06, 0x01, 0x00, 0x04, 0x0b, 0x08, 0x00, 0x01, 0x00, 0x00, 0x00
        /*0020*/ 	.byte	0x00, 0x00, 0x00, 0x00


//--------------------- .nv.info._ZN7cutlass13device_kernelINS_4gemm6kernel13GemmUniversalIN4cute5tupleIJiiiiEEENS1_10collective13CollectiveMmaINS1_35MainloopSm100TmaUmmaWarpSpecializedILi4ELi2ELi4ENS5_IJNS4_1CILi2EEENSA_ILi1EEESC_EEEEENS5_IJNSA_ILi128EEENSA_ILi256EEESG_EEEaNS5_IJlSC_lEEEaSI_NS4_8TiledMMAINS4_8MMA_AtomIJNS4_21SM100_MMA_S8_2x1SM_SSIaaiLi128ELi256ELNS4_4UMMA5MajorE0ELSN_0ELNSM_8SaturateE0EEEEEENS4_6LayoutINS5_IJSC_SC_SC_EEENS5_IJNSA_ILi0EEEST_ST_EEEEENS5_IJNS4_10UnderscoreESW_SW_EEEEENS4_18SM100_TMA_2SM_LOADENS4_14ComposedLayoutINS4_7SwizzleILi3ELi4ELi3EEENS4_18smem_ptr_flag_bitsILi8EEENSR_INS5_IJNSA_ILi8EEESF_EEENS5_IJSF_SC_EEEEEEEvNS4_8identityESZ_S19_vS1A_EENS_8epilogue10collective18CollectiveEpilogueINS1C_23Sm100TmaWarpSpecializedILi4ELi2ELi32ELb0ELb0EEEJNS5_IJNSA_ILi64EEESG_SG_EEENS5_IJNSR_IS1H_SC_EENSR_INS5_IJNSA_ILi32EEESB_EEENS5_IJSC_SF_EEEEEEEEaSI_aSI_NS1C_6fusion15FusionCallbacksIS1G_NS1P_17LinearCombinationIaiaiLNS_15FloatRoundStyleE2EEES1I_S1O_JEEENS4_5SM1004TMEM4LOAD26SM100_TMEM_LOAD_32dp32b32xENS4_13SM90_TMA_LOADENS10_INS11_ILi1ELi4ELi3EEES14_NSR_INS5_IJS15_S1K_EEENS5_IJS1K_SC_EEEEEEENS4_39AutoVectorizingCopyWithAssumedAlignmentILi128EEENS4_14SM90_TMA_STOREES24_S26_S26_EEEvvEEEEvNT_6ParamsE --------------------------
	.section	.nv.info._ZN7cutlass13device_kernelINS_4gemm6kernel13GemmUniversalIN4cute5tupleIJiiiiEEENS1_10collective13CollectiveMmaINS1_35MainloopSm100TmaUmmaWarpSpecializedILi4ELi2ELi4ENS5_IJNS4_1CILi2EEENSA_ILi1EEESC_EEEEENS5_IJNSA_ILi128EEENSA_ILi256EEESG_EEEaNS5_IJlSC_lEEEaSI_NS4_8TiledMMAINS4_8MMA_AtomIJNS4_21SM100_MMA_S8_2x1SM_SSIaaiLi128ELi256ELNS4_4UMMA5MajorE0ELSN_0ELNSM_8SaturateE0EEEEEENS4_6LayoutINS5_IJSC_SC_SC_EEENS5_IJNSA_ILi0EEEST_ST_EEEEENS5_IJNS4_10UnderscoreESW_SW_EEEEENS4_18SM100_TMA_2SM_LOADENS4_14ComposedLayoutINS4_7SwizzleILi3ELi4ELi3EEENS4_18smem_ptr_flag_bitsILi8EEENSR_INS5_IJNSA_ILi8EEESF_EEENS5_IJSF_SC_EEEEEEEvNS4_8identityESZ_S19_vS1A_EENS_8epilogue10collective18CollectiveEpilogueINS1C_23Sm100TmaWarpSpecializedILi4ELi2ELi32ELb0ELb0EEEJNS5_IJNSA_ILi64EEESG_SG_EEENS5_IJNSR_IS1H_SC_EENSR_INS5_IJNSA_ILi32EEESB_EEENS5_IJSC_SF_EEEEEEEEaSI_aSI_NS1C_6fusion15FusionCallbacksIS1G_NS1P_17LinearCombinationIaiaiLNS_15FloatRoundStyleE2EEES1I_S1O_JEEENS4_5SM1004TMEM4LOAD26SM100_TMEM_LOAD_32dp32b32xENS4_13SM90_TMA_LOADENS10_INS11_ILi1ELi4ELi3EEES14_NSR_INS5_IJS15_S1K_EEENS5_IJS1K_SC_EEEEEEENS4_39AutoVectorizingCopyWithAssumedAlignmentILi128EEENS4_14SM90_TMA_STOREES24_S26_S26_EEEvvEEEEvNT_6ParamsE,"",@"SHT_CUDA_INFO"
	.sectionflags	@""
	.align	4


	//----- nvinfo : EIATTR_CUDA_API_VERSION
	.align		4
        /*0000*/ 	.byte	0x04, 0x37
        /*0002*/ 	.short	(.L_32 - .L_31)
.L_31:
        /*0004*/ 	.word	0x00000082


	//----- nvinfo : EIATTR_KPARAM_INFO
	.align		4
.L_32:
        /*0008*/ 	.byte	0x04, 0x17
        /*000a*/ 	.short	(.L_34 - .L_33)
.L_33:
        /*000c*/ 	.word	0x00000000
        /*0010*/ 	.short	0x0000
        /*0012*/ 	.short	0x0000
        /*0014*/ 	.byte	0x00, 0xf0, 0x01, 0x20


	//----- nvinfo : EIATTR_AT_ENTRY_FRAGMENTS
	.align		4
.L_34:
        /*0018*/ 	.byte	0x04, 0x4f
        /*001a*/ 	.short	(.L_36 - .L_35)


	//   ....[0]....
.L_35:
        /*001c*/ 	.word	0x00000007


	//----- nvinfo : EIATTR_RESERVED_SMEM_USED
	.align		4
.L_36:
        /*0020*/ 	.byte	0x01, 0x41
	.zero		2


	//----- nvinfo : EIATTR_SPARSE_MMA_MASK
	.align		4
        /*0024*/ 	.byte	0x03, 0x50
        /*0026*/ 	.short	0x0000


	//----- nvinfo : EIATTR_TCGEN05_2CTA_USED
	.align		4
        /*0028*/ 	.byte	0x01, 0x52
	.zero		2


	//----- nvinfo : EIATTR_MAXREG_COUNT
	.align		4
        /*002c*/ 	.byte	0x03, 0x1b
        /*002e*/ 	.short	0x00ff


	//----- nvinfo : EIATTR_NUM_BARRIERS
	.align		4
        /*0030*/ 	.byte	0x02, 0x4c
        /*0032*/ 	.byte	0x07
	.zero		1


	//----- nvinfo : EIATTR_EXTERNS
	.align		4
        /*0034*/ 	.byte	0x04, 0x0f
        /*0036*/ 	.short	(.L_38 - .L_37)


	//   ....[0]....
	.align		4
.L_37:
        /*0038*/ 	.word	index@(__assertfail)


	//----- nvinfo : EIATTR_MERCURY_ISA_VERSION
	.align		4
.L_38:
        /*003c*/ 	.byte	0x03, 0x5f
        /*003e*/ 	.short	0x0101


	//----- nvinfo : EIATTR_INT_WARP_WIDE_INSTR_OFFSETS
	.align		4
        /*0040*/ 	.byte	0x04, 0x31
        /*0042*/ 	.short	(.L_40 - .L_39)


	//   ....[0]....
.L_39:
        /*0044*/ 	.word	0x00000d10


	//   ....[1]....
        /*0048*/ 	.word	0x00000db0


	//   ....[2]....
        /*004c*/ 	.word	0x00002270


	//   ....[3]....
        /*0050*/ 	.word	0x00004310


	//   ....[4]....
        /*0054*/ 	.word	0x00004330


	//   ....[5]....
        /*0058*/ 	.word	0x00004360


	//   ....[6]....
        /*005c*/ 	.word	0x00004ca0


	//   ....[7]....
        /*0060*/ 	.word	0x00004cc0


	//   ....[8]....
        /*0064*/ 	.word	0x00004db0


	//   ....[9]....
        /*0068*/ 	.word	0x00004e70


	//   ....[10]....
        /*006c*/ 	.word	0x00004e90


	//   ....[11]....
        /*0070*/ 	.word	0x00004f80


	//   ....[12]....
        /*0074*/ 	.word	0x00005050


	//   ....[13]....
        /*0078*/ 	.word	0x00005070


	//   ....[14]....
        /*007c*/ 	.word	0x000051a0


	//   ....[15]....
        /*0080*/ 	.word	0x00005320


	//   ....[16]....
        /*0084*/ 	.word	0x00005330


	//   ....[17]....
        /*0088*/ 	.word	0x000054c0


	//----- nvinfo : EIATTR_COOP_GROUP_MASK_REGIDS
	.align		4
.L_40:
        /*008c*/ 	.byte	0x04, 0x29
        /*008e*/ 	.short	(.L_42 - .L_41)


	//   ....[0]....
.L_41:
        /*0090*/ 	.word	0xffffffff


	//   ....[1]....
        /*0094*/ 	.word	0xffffffff


	//   ....[2]....
        /*0098*/ 	.word	0xffffffff


	//   ....[3]....
        /*009c*/ 	.word	0xffffffff


	//   ....[4]....
        /*00a0*/ 	.word	0xffffffff


	//   ....[5]....
        /*00a4*/ 	.word	0xffffffff


	//   ....[6]....
        /*00a8*/ 	.word	0xffffffff


	//   ....[7]....
        /*00ac*/ 	.word	0xffffffff


	//   ....[8]....
        /*00b0*/ 	.word	0xffffffff


	//   ....[9]....
        /*00b4*/ 	.word	0xffffffff


	//   ....[10]....
        /*00b8*/ 	.word	0xffffffff


	//   ....[11]....
        /*00bc*/ 	.word	0xffffffff


	//   ....[12]....
        /*00c0*/ 	.word	0xffffffff


	//   ....[13]....
        /*00c4*/ 	.word	0xffffffff


	//----- nvinfo : EIATTR_COOP_GROUP_INSTR_OFFSETS
	.align		4
.L_42:
        /*00c8*/ 	.byte	0x04, 0x28
        /*00ca*/ 	.short	(.L_44 - .L_43)


	//   ....[0]....
.L_43:
        /*00cc*/ 	.word	0x000000c0


	//   ....[1]....
        /*00d0*/ 	.word	0x00000500


	//   ....[2]....
        /*00d4*/ 	.word	0x00000680


	//   ....[3]....
        /*00d8*/ 	.word	0x00000810


	//   ....[4]....
        /*00dc*/ 	.word	0x00000900


	//   ....[5]....
        /*00e0*/ 	.word	0x00000a60


	//   ....[6]....
        /*00e4*/ 	.word	0x00000bf0


	//   ....[7]....
        /*00e8*/ 	.word	0x00000e30


	//   ....[8]....
        /*00ec*/ 	.word	0x00002150


	//   ....[9]....
        /*00f0*/ 	.word	0x00002f30


	//   ....[10]....
        /*00f4*/ 	.word	0x00003400


	//   ....[11]....
        /*00f8*/ 	.word	0x00003430


	//   ....[12]....
        /*00fc*/ 	.word	0x00004210


	//   ....[13]....
        /*0100*/ 	.word	0x00004420


	//----- nvinfo : EIATTR_VRC_CTA_INIT_COUNT
	.align		4
.L_44:
        /*0104*/ 	.byte	0x02, 0x4a
        /*0106*/ 	.byte	0x80
	.zero		1


	//----- nvinfo : EIATTR_SYSCALL_OFFSETS
	.align		4
        /*0108*/ 	.byte	0x04, 0x46
        /*010a*/ 	.short	(.L_46 - .L_45)


	//   ....[0]....
.L_45:
        /*010c*/ 	.word	0x00005f60


	//   ....[1]....
        /*0110*/ 	.word	0x000060a0


	//   ....[2]....
        /*0114*/ 	.word	0x00006880


	//   ....[3]....
        /*0118*/ 	.word	0x00007690


	//   ....[4]....
        /*011c*/ 	.word	0x00008410


	//   ....[5]....
        /*0120*/ 	.word	0x000091b0


	//----- nvinfo : EIATTR_MBARRIER_INSTR_OFFSETS
	.align		4
.L_46:
        /*0124*/ 	.byte	0x04, 0x39
        /*0126*/ 	.short	(.L_48 - .L_47)


	//   ....[0]....
.L_47:
        /*0128*/ 	.word	0x000005f0
        /*012c*/ 	.word	0x000000ff
        /*0130*/ 	.word	0x00000000
        /*0134*/ 	.short	0x0100
        /*0136*/ 	.byte	0x08
	.zero		1


	//   ....[1]....
        /*0138*/ 	.word	0x00000600
        /*013c*/ 	.word	0x000000ff
        /*0140*/ 	.word	0x00000020
        /*0144*/ 	.short	0x0100
        /*0146*/ 	.byte	0x08
	.zero		1


	//   ....[2]....
        /*0148*/ 	.word	0x00000610
        /*014c*/ 	.word	0x000000ff
        /*0150*/ 	.word	0x00000008
        /*0154*/ 	.short	0x0100
        /*0156*/ 	.byte	0x08
	.zero		1


	//   ....[3]....
        /*0158*/ 	.word	0x00000620
        /*015c*/ 	.word	0x000000ff
        /*0160*/ 	.word	0x00000028
        /*0164*/ 	.short	0x0100
        /*0166*/ 	.byte	0x08
	.zero		1


	//   ....[4]....
        /*0168*/ 	.word	0x00000630
        /*016c*/ 	.word	0x000000ff
        /*0170*/ 	.word	0x00000010
        /*0174*/ 	.short	0x0100
        /*0176*/ 	.byte	0x08
	.zero		1


	//   ....[5]....
        /*0178*/ 	.word	0x00000640
        /*017c*/ 	.word	0x000000ff
        /*0180*/ 	.word	0x00000030
        /*0184*/ 	.short	0x0100
        /*0186*/ 	.byte	0x08
	.zero		1


	//   ....[6]....
        /*0188*/ 	.word	0x00000650
        /*018c*/ 	.word	0x000000ff
        /*0190*/ 	.word	0x00000018
        /*0194*/ 	.short	0x0100
        /*0196*/ 	.byte	0x08
	.zero		1


	//   ....[7]....
        /*0198*/ 	.word	0x00000660
        /*019c*/ 	.word	0x000000ff
        /*01a0*/ 	.word	0x00000038
        /*01a4*/ 	.short	0x0100
        /*01a6*/ 	.byte	0x08
	.zero		1


	//   ....[8]....
        /*01a8*/ 	.word	0x00000780
        /*01ac*/ 	.word	0x000000ff
        /*01b0*/ 	.word	0x00000040
        /*01b4*/ 	.short	0x0100
        /*01b6*/ 	.byte	0x09
	.zero		1


	//   ....[9]....
        /*01b8*/ 	.word	0x00000790
        /*01bc*/ 	.word	0x000000ff
        /*01c0*/ 	.word	0x00000060
        /*01c4*/ 	.short	0x0100
        /*01c6*/ 	.byte	0x09
	.zero		1


	//   ....[10]....
        /*01c8*/ 	.word	0x000007a0
        /*01cc*/ 	.word	0x000000ff
        /*01d0*/ 	.word	0x00000048
        /*01d4*/ 	.short	0x0100
        /*01d6*/ 	.byte	0x09
	.zero		1


	//   ....[11]....
        /*01d8*/ 	.word	0x000007b0
        /*01dc*/ 	.word	0x000000ff
        /*01e0*/ 	.word	0x00000068
        /*01e4*/ 	.short	0x0100
        /*01e6*/ 	.byte	0x09
	.zero		1


	//   ....[12]....
        /*01e8*/ 	.word	0x000007c0
        /*01ec*/ 	.word	0x000000ff
        /*01f0*/ 	.word	0x00000050
        /*01f4*/ 	.short	0x0100
        /*01f6*/ 	.byte	0x09
	.zero		1


	//   ....[13]....
        /*01f8*/ 	.word	0x000007d0
        /*01fc*/ 	.word	0x000000ff
        /*0200*/ 	.word	0x00000070
        /*0204*/ 	.short	0x0100
        /*0206*/ 	.byte	0x09
	.zero		1


	//   ....[14]....
        /*0208*/ 	.word	0x000007e0
        /*020c*/ 	.word	0x000000ff
        /*0210*/ 	.word	0x00000058
        /*0214*/ 	.short	0x0100
        /*0216*/ 	.byte	0x09
	.zero		1


	//   ....[15]....
        /*0218*/ 	.word	0x000007f0
        /*021c*/ 	.word	0x000000ff
        /*0220*/ 	.word	0x00000078
        /*0224*/ 	.short	0x0100
        /*0226*/ 	.byte	0x09
	.zero		1


	//   ....[16]....
        /*0228*/ 	.word	0x000008d0
        /*022c*/ 	.word	0x000000ff
        /*0230*/ 	.word	0x00000080
        /*0234*/ 	.short	0x0100
        /*0236*/ 	.byte	0x08
	.zero		1


	//   ....[17]....
        /*0238*/ 	.word	0x000008e0
        /*023c*/ 	.word	0x000000ff
        /*0240*/ 	.word	0x00000088
        /*0244*/ 	.short	0x0100
        /*0246*/ 	.byte	0x08
	.zero		1


	//   ....[18]....
        /*0248*/ 	.word	0x00000a10
        /*024c*/ 	.word	0x000000ff
        /*0250*/ 	.word	0x00000090
        /*0254*/ 	.short	0x0100
        /*0256*/ 	.byte	0x08
	.zero		1


	//   ....[19]....
        /*0258*/ 	.word	0x00000a20
        /*025c*/ 	.word	0x000000ff
        /*0260*/ 	.word	0x000000a0
        /*0264*/ 	.short	0x0100
        /*0266*/ 	.byte	0x08
	.zero		1


	//   ....[20]....
        /*0268*/ 	.word	0x00000a30
        /*026c*/ 	.word	0x000000ff
        /*0270*/ 	.word	0x00000098
        /*0274*/ 	.short	0x0100
        /*0276*/ 	.byte	0x08
	.zero		1


	//   ....[21]....
        /*0278*/ 	.word	0x00000a40
        /*027c*/ 	.word	0x000000ff
        /*0280*/ 	.word	0x000000a8
        /*0284*/ 	.short	0x0100
        /*0286*/ 	.byte	0x08
	.zero		1


	//   ....[22]....
        /*0288*/ 	.word	0x00000b60
        /*028c*/ 	.word	0x000000ff
        /*0290*/ 	.word	0x000000b0
        /*0294*/ 	.short	0x0100
        /*0296*/ 	.byte	0x09
	.zero		1


	//   ....[23]....
        /*0298*/ 	.word	0x00000b70
        /*029c*/ 	.word	0x000000ff
        /*02a0*/ 	.word	0x000000d0
        /*02a4*/ 	.short	0x0100
        /*02a6*/ 	.byte	0x09
	.zero		1


	//   ....[24]....
        /*02a8*/ 	.word	0x00000b80
        /*02ac*/ 	.word	0x000000ff
        /*02b0*/ 	.word	0x000000b8
        /*02b4*/ 	.short	0x0100
        /*02b6*/ 	.byte	0x09
	.zero		1


	//   ....[25]....
        /*02b8*/ 	.word	0x00000b90
        /*02bc*/ 	.word	0x000000ff
        /*02c0*/ 	.word	0x000000d8
        /*02c4*/ 	.short	0x0100
        /*02c6*/ 	.byte	0x09
	.zero		1


	//   ....[26]....
        /*02c8*/ 	.word	0x00000ba0
        /*02cc*/ 	.word	0x000000ff
        /*02d0*/ 	.word	0x000000c0
        /*02d4*/ 	.short	0x0100
        /*02d6*/ 	.byte	0x09
	.zero		1


	//   ....[27]....
        /*02d8*/ 	.word	0x00000bb0
        /*02dc*/ 	.word	0x000000ff
        /*02e0*/ 	.word	0x000000e0
        /*02e4*/ 	.short	0x0100
        /*02e6*/ 	.byte	0x09
	.zero		1


	//   ....[28]....
        /*02e8*/ 	.word	0x00000bc0
        /*02ec*/ 	.word	0x000000ff
        /*02f0*/ 	.word	0x000000c8
        /*02f4*/ 	.short	0x0100
        /*02f6*/ 	.byte	0x09
	.zero		1


	//   ....[29]....
        /*02f8*/ 	.word	0x00000bd0
        /*02fc*/ 	.word	0x000000ff
        /*0300*/ 	.word	0x000000e8
        /*0304*/ 	.short	0x0100
        /*0306*/ 	.byte	0x09
	.zero		1


	//   ....[30]....
        /*0308*/ 	.word	0x00000cc0
        /*030c*/ 	.word	0x000000ff
        /*0310*/ 	.word	0x000000f0
        /*0314*/ 	.short	0x0100
        /*0316*/ 	.byte	0x08
	.zero		1


	//   ....[31]....
        /*0318*/ 	.word	0x00000cd0
        /*031c*/ 	.word	0x000000ff
        /*0320*/ 	.word	0x00000100
        /*0324*/ 	.short	0x0100
        /*0326*/ 	.byte	0x08
	.zero		1


	//   ....[32]....
        /*0328*/ 	.word	0x00000ce0
        /*032c*/ 	.word	0x000000ff
        /*0330*/ 	.word	0x000000f8
        /*0334*/ 	.short	0x0100
        /*0336*/ 	.byte	0x08
	.zero		1


	//   ....[33]....
        /*0338*/ 	.word	0x00000cf0
        /*033c*/ 	.word	0x000000ff
        /*0340*/ 	.word	0x00000108
        /*0344*/ 	.short	0x0100
        /*0346*/ 	.byte	0x08
	.zero		1


	//   ....[34]....
        /*0348*/ 	.word	0x00000de0
        /*034c*/ 	.word	0x000000ff
        /*0350*/ 	.word	0x00000110
        /*0354*/ 	.short	0x0100
        /*0356*/ 	.byte	0x07
	.zero		1


	//   ....[35]....
        /*0358*/ 	.word	0x000017f0
        /*035c*/ 	.word	0x00000003
        /*0360*/ 	.word	0x00000100
        /*0364*/ 	.short	0x010a
        /*0366*/ 	.byte	0xff
	.zero		1


	//   ....[36]....
        /*0368*/ 	.word	0x00001820
        /*036c*/ 	.word	0x00000003
        /*0370*/ 	.word	0x000000f0
        /*0374*/ 	.short	0x0101
        /*0376*/ 	.byte	0xff
	.zero		1


	//   ....[37]....
        /*0378*/ 	.word	0x00001920
        /*037c*/ 	.word	0x000000ff
        /*0380*/ 	.word	0x00000020
        /*0384*/ 	.short	0x010a
        /*0386*/ 	.byte	0x08
	.zero		1


	//   ....[38]....
        /*0388*/ 	.word	0x000019f0
        /*038c*/ 	.word	0x000000ff
        /*0390*/ 	.word	0x00000020
        /*0394*/ 	.short	0x010a
        /*0396*/ 	.byte	0x21
	.zero		1


	//   ....[39]....
        /*0398*/ 	.word	0x00001ba0
        /*039c*/ 	.word	0x000000ff
        /*03a0*/ 	.word	0x00000020
        /*03a4*/ 	.short	0x010a
        /*03a6*/ 	.byte	0x08
	.zero		1


	//   ....[40]....
        /*03a8*/ 	.word	0x00001d60
        /*03ac*/ 	.word	0x000000ff
        /*03b0*/ 	.word	0x00000088
        /*03b4*/ 	.short	0x0101
        /*03b6*/ 	.byte	0x06
	.zero		1


	//   ....[41]....
        /*03b8*/ 	.word	0x00001d80
        /*03bc*/ 	.word	0x000000ff
        /*03c0*/ 	.word	0x00000020
        /*03c4*/ 	.short	0x010a
        /*03c6*/ 	.byte	0x08
	.zero		1


	//   ....[42]....
        /*03c8*/ 	.word	0x00001e00
        /*03cc*/ 	.word	0x000000ff
        /*03d0*/ 	.word	0x00000020
        /*03d4*/ 	.short	0x010a
        /*03d6*/ 	.byte	0x21
	.zero		1


	//   ....[43]....
        /*03d8*/ 	.word	0x00001f90
        /*03dc*/ 	.word	0x000000ff
        /*03e0*/ 	.word	0x00000020
        /*03e4*/ 	.short	0x010a
        /*03e6*/ 	.byte	0x08
	.zero		1


	//   ....[44]....
        /*03e8*/ 	.word	0x00002180
        /*03ec*/ 	.word	0x00000002
        /*03f0*/ 	.word	0x00000090
        /*03f4*/ 	.short	0x010a
        /*03f6*/ 	.byte	0xff
	.zero		1


	//   ....[45]....
        /*03f8*/ 	.word	0x00002240
        /*03fc*/ 	.word	0x00000002
        /*0400*/ 	.word	0x00000000
        /*0404*/ 	.short	0x0101
        /*0406*/ 	.byte	0xff
	.zero		1


	//   ....[46]....
        /*0408*/ 	.word	0x000027a0
        /*040c*/ 	.word	0x000000ff
        /*0410*/ 	.word	0x00000000
        /*0414*/ 	.short	0x010a
        /*0416*/ 	.byte	0x04
	.zero		1


	//   ....[47]....
        /*0418*/ 	.word	0x00002830
        /*041c*/ 	.word	0x000000ff
        /*0420*/ 	.word	0x00000000
        /*0424*/ 	.short	0x010a
        /*0426*/ 	.byte	0x04
	.zero		1


	//   ....[48]....
        /*0428*/ 	.word	0x000028c0
        /*042c*/ 	.word	0x000000ff
        /*0430*/ 	.word	0x00000000
        /*0434*/ 	.short	0x010a
        /*0436*/ 	.byte	0x04
	.zero		1


	//   ....[49]....
        /*0438*/ 	.word	0x00002960
        /*043c*/ 	.word	0x00000000
        /*0440*/ 	.word	0x00000000
        /*0444*/ 	.short	0x010a
        /*0446*/ 	.byte	0xff
	.zero		1


	//   ....[50]....
        /*0448*/ 	.word	0x00002a90
        /*044c*/ 	.word	0x00000000
        /*0450*/ 	.word	0x000000f0
        /*0454*/ 	.short	0x010a
        /*0456*/ 	.byte	0xff
	.zero		1


	//   ....[51]....
        /*0458*/ 	.word	0x00002b00
        /*045c*/ 	.word	0x00000004
        /*0460*/ 	.word	0x00000000
        /*0464*/ 	.short	0x0101
        /*0466*/ 	.byte	0xff
	.zero		1


	//   ....[52]....
        /*0468*/ 	.word	0x00002b20
        /*046c*/ 	.word	0x000000ff
        /*0470*/ 	.word	0x000000a0
        /*0474*/ 	.short	0x010a
        /*0476*/ 	.byte	0x05
	.zero		1


	//   ....[53]....
        /*0478*/ 	.word	0x00002c40
        /*047c*/ 	.word	0x00000000
        /*0480*/ 	.word	0x00000090
        /*0484*/ 	.short	0x010a
        /*0486*/ 	.byte	0xff
	.zero		1


	//   ....[54]....
        /*0488*/ 	.word	0x00002d40
        /*048c*/ 	.word	0x00000000
        /*0490*/ 	.word	0x00000000
        /*0494*/ 	.short	0x0101
        /*0496*/ 	.byte	0xff
	.zero		1


	//   ....[55]....
        /*0498*/ 	.word	0x00002dd0
        /*049c*/ 	.word	0x000000ff
        /*04a0*/ 	.word	0x000000a0
        /*04a4*/ 	.short	0x0106
        /*04a6*/ 	.byte	0x05
	.zero		1


	//   ....[56]....
        /*04a8*/ 	.word	0x00002df0
        /*04ac*/ 	.word	0x000000ff
        /*04b0*/ 	.word	0x000000a0
        /*04b4*/ 	.short	0x010a
        /*04b6*/ 	.byte	0x05
	.zero		1


	//   ....[57]....
        /*04b8*/ 	.word	0x00002e80
        /*04bc*/ 	.word	0x000000ff
        /*04c0*/ 	.word	0x000000a0
        /*04c4*/ 	.short	0x0106
        /*04c6*/ 	.byte	0x04
	.zero		1


	//   ....[58]....
        /*04c8*/ 	.word	0x00002ec0
        /*04cc*/ 	.word	0x00000000
        /*04d0*/ 	.word	0x000000a0
        /*04d4*/ 	.short	0x010a
        /*04d6*/ 	.byte	0xff
	.zero		1


	//   ....[59]....
        /*04d8*/ 	.word	0x00003100
        /*04dc*/ 	.word	0x000000ff
        /*04e0*/ 	.word	0x00000008
        /*04e4*/ 	.short	0x010a
        /*04e6*/ 	.byte	0x06
	.zero		1


	//   ....[60]....
        /*04e8*/ 	.word	0x00003120
        /*04ec*/ 	.word	0x000000ff
        /*04f0*/ 	.word	0x00000008
        /*04f4*/ 	.short	0x010a
        /*04f6*/ 	.byte	0x06
	.zero		1


	//   ....[61]....
        /*04f8*/ 	.word	0x000032b0
        /*04fc*/ 	.word	0x000000ff
        /*0500*/ 	.word	0x00000008
        /*0504*/ 	.short	0x010a
        /*0506*/ 	.byte	0x06
	.zero		1


	//   ....[62]....
        /*0508*/ 	.word	0x000032d0
        /*050c*/ 	.word	0x000000ff
        /*0510*/ 	.word	0x00000008
        /*0514*/ 	.short	0x010a
        /*0516*/ 	.byte	0x06
	.zero		1


	//   ....[63]....
        /*0518*/ 	.word	0x00003390
        /*051c*/ 	.word	0x000000ff
        /*0520*/ 	.word	0x00000000
        /*0524*/ 	.short	0x0101
        /*0526*/ 	.byte	0x07
	.zero		1


	//   ....[64]....
        /*0528*/ 	.word	0x00003750
        /*052c*/ 	.word	0x00000000
        /*0530*/ 	.word	0x00000090
        /*0534*/ 	.short	0x010a
        /*0536*/ 	.byte	0xff
	.zero		1


	//   ....[65]....
        /*0538*/ 	.word	0x00003810
        /*053c*/ 	.word	0x00000000
        /*0540*/ 	.word	0x00000000
        /*0544*/ 	.short	0x0101
        /*0546*/ 	.byte	0xff
	.zero		1


	//   ....[66]....
        /*0548*/ 	.word	0x000038c0
        /*054c*/ 	.word	0x000000ff
        /*0550*/ 	.word	0x00000000
        /*0554*/ 	.short	0x010a
        /*0556*/ 	.byte	0x09
	.zero		1


	//   ....[67]....
        /*0558*/ 	.word	0x000038e0
        /*055c*/ 	.word	0x000000ff
        /*0560*/ 	.word	0x000000d0
        /*0564*/ 	.short	0x010a
        /*0566*/ 	.byte	0x08
	.zero		1


	//   ....[68]....
        /*0568*/ 	.word	0x00003990
        /*056c*/ 	.word	0x000000ff
        /*0570*/ 	.word	0x00000000
        /*0574*/ 	.short	0x010a
        /*0576*/ 	.byte	0x0e
	.zero		1


	//   ....[69]....
        /*0578*/ 	.word	0x00003ac0
        /*057c*/ 	.word	0x000000ff
        /*0580*/ 	.word	0x00000000
        /*0584*/ 	.short	0x010a
        /*0586*/ 	.byte	0x26
	.zero		1


	//   ....[70]....
        /*0588*/ 	.word	0x00003f00
        /*058c*/ 	.word	0x000000ff
        /*0590*/ 	.word	0x00000000
        /*0594*/ 	.short	0x010a
        /*0596*/ 	.byte	0x08
	.zero		1


	//   ....[71]....
        /*0598*/ 	.word	0x00003f90
        /*059c*/ 	.word	0x000000ff
        /*05a0*/ 	.word	0x00000000
        /*05a4*/ 	.short	0x010a
        /*05a6*/ 	.byte	0x08
	.zero		1


	//   ....[72]....
        /*05a8*/ 	.word	0x00004020
        /*05ac*/ 	.word	0x000000ff
        /*05b0*/ 	.word	0x00000000
        /*05b4*/ 	.short	0x010a
        /*05b6*/ 	.byte	0x08
	.zero		1


	//   ....[73]....
        /*05b8*/ 	.word	0x000040c0
        /*05bc*/ 	.word	0x00000000
        /*05c0*/ 	.word	0x00000000
        /*05c4*/ 	.short	0x010a
        /*05c6*/ 	.byte	0xff
	.zero		1


	//   ....[74]....
        /*05c8*/ 	.word	0x00004100
        /*05cc*/ 	.word	0x00000000
        /*05d0*/ 	.word	0x00000000
        /*05d4*/ 	.short	0x010a
        /*05d6*/ 	.byte	0xff
	.zero		1


	//   ....[75]....
        /*05d8*/ 	.word	0x00004170
        /*05dc*/ 	.word	0x000000ff
        /*05e0*/ 	.word	0x00000000
        /*05e4*/ 	.short	0x0101
        /*05e6*/ 	.byte	0x05
	.zero		1


	//   ....[76]....
        /*05e8*/ 	.word	0x000041b0
        /*05ec*/ 	.word	0x000000ff
        /*05f0*/ 	.word	0x00000110
        /*05f4*/ 	.short	0x010a
        /*05f6*/ 	.byte	0x07
	.zero		1


	//   ....[77]....
        /*05f8*/ 	.word	0x00004200
        /*05fc*/ 	.word	0x000000ff
        /*0600*/ 	.word	0x00000000
        /*0604*/ 	.short	0x0101
        /*0606*/ 	.byte	0x05
	.zero		1


	//   ....[78]....
        /*0608*/ 	.word	0x00004650
        /*060c*/ 	.word	0x00000000
        /*0610*/ 	.word	0x00000090
        /*0614*/ 	.short	0x010a
        /*0616*/ 	.byte	0xff
	.zero		1


	//   ....[79]....
        /*0618*/ 	.word	0x00004710
        /*061c*/ 	.word	0x00000000
        /*0620*/ 	.word	0x00000000
        /*0624*/ 	.short	0x0101
        /*0626*/ 	.byte	0xff
	.zero		1


	//   ....[80]....
        /*0628*/ 	.word	0x00004a30
        /*062c*/ 	.word	0x000000ff
        /*0630*/ 	.word	0x00000088
        /*0634*/ 	.short	0x010a
        /*0636*/ 	.byte	0x07
	.zero		1


	//   ....[81]....
        /*0638*/ 	.word	0x00004c20
        /*063c*/ 	.word	0x000000ff
        /*0640*/ 	.word	0x00000060
        /*0644*/ 	.short	0x010a
        /*0646*/ 	.byte	0x07
	.zero		1


	//   ....[82]....
        /*0648*/ 	.word	0x00004e10
        /*064c*/ 	.word	0x000000ff
        /*0650*/ 	.word	0x00000040
        /*0654*/ 	.short	0x010b
        /*0656*/ 	.byte	0x07
	.zero		1


	//   ....[83]....
        /*0658*/ 	.word	0x00004e20
        /*065c*/ 	.word	0x000000ff
        /*0660*/ 	.word	0x00000000
        /*0664*/ 	.short	0x0101
        /*0666*/ 	.byte	0x0e
	.zero		1


	//   ....[84]....
        /*0668*/ 	.word	0x00004e40
        /*066c*/ 	.word	0x000000ff
        /*0670*/ 	.word	0x00000068
        /*0674*/ 	.short	0x010a
        /*0676*/ 	.byte	0x07
	.zero		1


	//   ....[85]....
        /*0678*/ 	.word	0x00004ff0
        /*067c*/ 	.word	0x000000ff
        /*0680*/ 	.word	0x00000048
        /*0684*/ 	.short	0x010b
        /*0686*/ 	.byte	0x07
	.zero		1


	//   ....[86]....
        /*0688*/ 	.word	0x00005000
        /*068c*/ 	.word	0x000000ff
        /*0690*/ 	.word	0x00000000
        /*0694*/ 	.short	0x0101
        /*0696*/ 	.byte	0x0e
	.zero		1


	//   ....[87]....
        /*0698*/ 	.word	0x00005010
        /*069c*/ 	.word	0x000000ff
        /*06a0*/ 	.word	0x00000070
        /*06a4*/ 	.short	0x010a
        /*06a6*/ 	.byte	0x07
	.zero		1


	//   ....[88]....
        /*06a8*/ 	.word	0x00005240
        /*06ac*/ 	.word	0x000000ff
        /*06b0*/ 	.word	0x00000050
        /*06b4*/ 	.short	0x010b
        /*06b6*/ 	.byte	0x07
	.zero		1


	//   ....[89]....
        /*06b8*/ 	.word	0x000052b0
        /*06bc*/ 	.word	0x000000ff
        /*06c0*/ 	.word	0x00000000
        /*06c4*/ 	.short	0x0101
        /*06c6*/ 	.byte	0x0e
	.zero		1


	//   ....[90]....
        /*06c8*/ 	.word	0x000052f0
        /*06cc*/ 	.word	0x000000ff
        /*06d0*/ 	.word	0x00000078
        /*06d4*/ 	.short	0x010a
        /*06d6*/ 	.byte	0x07
	.zero		1


	//   ....[91]....
        /*06d8*/ 	.word	0x00005520
        /*06dc*/ 	.word	0x000000ff
        /*06e0*/ 	.word	0x00000058
        /*06e4*/ 	.short	0x010b
        /*06e6*/ 	.byte	0x07
	.zero		1


	//   ....[92]....
        /*06e8*/ 	.word	0x00005540
        /*06ec*/ 	.word	0x000000ff
        /*06f0*/ 	.word	0x00000000
        /*06f4*/ 	.short	0x0101
        /*06f6*/ 	.byte	0x0d
	.zero		1


	//   ....[93]....
        /*06f8*/ 	.word	0x00005570
        /*06fc*/ 	.word	0x000000ff
        /*0700*/ 	.word	0x00000060
        /*0704*/ 	.short	0x010a
        /*0706*/ 	.byte	0x07
	.zero		1


	//   ....[94]....
        /*0708*/ 	.word	0x00005590
        /*070c*/ 	.word	0x000000ff
        /*0710*/ 	.word	0x00000068
        /*0714*/ 	.short	0x010a
        /*0716*/ 	.byte	0x07
	.zero		1


	//   ....[95]....
        /*0718*/ 	.word	0x000055b0
        /*071c*/ 	.word	0x000000ff
        /*0720*/ 	.word	0x00000070
        /*0724*/ 	.short	0x010a
        /*0726*/ 	.byte	0x07
	.zero		1


	//   ....[96]....
        /*0728*/ 	.word	0x000055f0
        /*072c*/ 	.word	0x00000000
        /*0730*/ 	.word	0x00000078
        /*0734*/ 	.short	0x010a
        /*0736*/ 	.byte	0xff
	.zero		1


	//   ....[97]....
        /*0738*/ 	.word	0x00005930
        /*073c*/ 	.word	0x00000000
        /*0740*/ 	.word	0x00000090
        /*0744*/ 	.short	0x010a
        /*0746*/ 	.byte	0xff
	.zero		1


	//   ....[98]....
        /*0748*/ 	.word	0x00005a40
        /*074c*/ 	.word	0x00000000
        /*0750*/ 	.word	0x00000000
        /*0754*/ 	.short	0x0101
        /*0756*/ 	.byte	0xff
	.zero		1


	//   ....[99]....
        /*0758*/ 	.word	0x00006450
        /*075c*/ 	.word	0x00000003
        /*0760*/ 	.word	0x00000040
        /*0764*/ 	.short	0x010a
        /*0766*/ 	.byte	0xff
	.zero		1


	//   ....[100]....
        /*0768*/ 	.word	0x000064a0
        /*076c*/ 	.word	0x0000006a
        /*0770*/ 	.word	0x000000b0
        /*0774*/ 	.short	0x010a
        /*0776*/ 	.byte	0xff
	.zero		1


	//   ....[101]....
        /*0778*/ 	.word	0x000065c0
        /*077c*/ 	.word	0x00000003
        /*0780*/ 	.word	0x00000040
        /*0784*/ 	.short	0x010a
        /*0786*/ 	.byte	0xff
	.zero		1


	//   ....[102]....
        /*0788*/ 	.word	0x000066e0
        /*078c*/ 	.word	0x00000000
        /*0790*/ 	.word	0x00000000
        /*0794*/ 	.short	0x0101
        /*0796*/ 	.byte	0xff
	.zero		1


	//   ....[103]....
        /*0798*/ 	.word	0x00006760
        /*079c*/ 	.word	0x0000006a
        /*07a0*/ 	.word	0x000000b0
        /*07a4*/ 	.short	0x010a
        /*07a6*/ 	.byte	0xff
	.zero		1


	//   ....[104]....
        /*07a8*/ 	.word	0x00007340
        /*07ac*/ 	.word	0x00000037
        /*07b0*/ 	.word	0x00000040
        /*07b4*/ 	.short	0x010a
        /*07b6*/ 	.byte	0xff
	.zero		1


	//   ....[105]....
        /*07b8*/ 	.word	0x000073f0
        /*07bc*/ 	.word	0x00000037
        /*07c0*/ 	.word	0x00000040
        /*07c4*/ 	.short	0x010a
        /*07c6*/ 	.byte	0xff
	.zero		1


	//   ....[106]....
        /*07c8*/ 	.word	0x00007510
        /*07cc*/ 	.word	0x00000000
        /*07d0*/ 	.word	0x00000000
        /*07d4*/ 	.short	0x0101
        /*07d6*/ 	.byte	0xff
	.zero		1


	//   ....[107]....
        /*07d8*/ 	.word	0x000080c0
        /*07dc*/ 	.word	0x00000049
        /*07e0*/ 	.word	0x00000040
        /*07e4*/ 	.short	0x010a
        /*07e6*/ 	.byte	0xff
	.zero		1


	//   ....[108]....
        /*07e8*/ 	.word	0x00008170
        /*07ec*/ 	.word	0x00000049
        /*07f0*/ 	.word	0x00000040
        /*07f4*/ 	.short	0x010a
        /*07f6*/ 	.byte	0xff
	.zero		1


	//   ....[109]....
        /*07f8*/ 	.word	0x00008290
        /*07fc*/ 	.word	0x00000002
        /*0800*/ 	.word	0x00000000
        /*0804*/ 	.short	0x0101
        /*0806*/ 	.byte	0xff
	.zero		1


	//   ....[110]....
        /*0808*/ 	.word	0x00008e60
        /*080c*/ 	.word	0x0000004c
        /*0810*/ 	.word	0x00000040
        /*0814*/ 	.short	0x010a
        /*0816*/ 	.byte	0xff
	.zero		1


	//   ....[111]....
        /*0818*/ 	.word	0x00008f10
        /*081c*/ 	.word	0x0000004c
        /*0820*/ 	.word	0x00000040
        /*0824*/ 	.short	0x010a
        /*0826*/ 	.byte	0xff
	.zero		1


	//   ....[112]....
        /*0828*/ 	.word	0x00009030
        /*082c*/ 	.word	0x00000000
        /*0830*/ 	.word	0x00000000
        /*0834*/ 	.short	0x0101
        /*0836*/ 	.byte	0xff
	.zero		1


	//   ....[113]....
        /*0838*/ 	.word	0x000092f0
        /*083c*/ 	.word	0x0000006a
        /*0840*/ 	.word	0x00000000
        /*0844*/ 	.short	0x0101
        /*0846*/ 	.byte	0xff
	.zero		1


	//   ....[114]....
        /*0848*/ 	.word	0x00009d50
        /*084c*/ 	.word	0x00000003
        /*0850*/ 	.word	0x00000100
        /*0854*/ 	.short	0x010a
        /*0856*/ 	.byte	0xff
	.zero		1


	//   ....[115]....
        /*0858*/ 	.word	0x00009db0
        /*085c*/ 	.word	0x00000002
        /*0860*/ 	.word	0x00000020
        /*0864*/ 	.short	0x010a
        /*0866*/ 	.byte	0xff
	.zero		1


	//   ....[116]....
        /*0868*/ 	.word	0x00009e10
        /*086c*/ 	.word	0x00000002
        /*0870*/ 	.word	0x00000020
        /*0874*/ 	.short	0x010a
        /*0876*/ 	.byte	0xff
	.zero		1


	//   ....[117]....
        /*0878*/ 	.word	0x00009e60
        /*087c*/ 	.word	0x00000002
        /*0880*/ 	.word	0x00000090
        /*0884*/ 	.short	0x010a
        /*0886*/ 	.byte	0xff
	.zero		1


	//   ....[118]....
        /*0888*/ 	.word	0x00009ec0
        /*088c*/ 	.word	0x00000000
        /*0890*/ 	.word	0x00000000
        /*0894*/ 	.short	0x010a
        /*0896*/ 	.byte	0xff
	.zero		1


	//   ....[119]....
        /*0898*/ 	.word	0x00009f20
        /*089c*/ 	.word	0x00000000
        /*08a0*/ 	.word	0x00000000
        /*08a4*/ 	.short	0x010a
        /*08a6*/ 	.byte	0xff
	.zero		1


	//   ....[120]....
        /*08a8*/ 	.word	0x00009f80
        /*08ac*/ 	.word	0x00000000
        /*08b0*/ 	.word	0x00000000
        /*08b4*/ 	.short	0x010a
        /*08b6*/ 	.byte	0xff
	.zero		1


	//   ....[121]....
        /*08b8*/ 	.word	0x00009fd0
        /*08bc*/ 	.word	0x00000000
        /*08c0*/ 	.word	0x000000f0
        /*08c4*/ 	.short	0x010a
        /*08c6*/ 	.byte	0xff
	.zero		1


	//   ....[122]....
        /*08c8*/ 	.word	0x0000a030
        /*08cc*/ 	.word	0x00000000
        /*08d0*/ 	.word	0x000000a0
        /*08d4*/ 	.short	0x010a
        /*08d6*/ 	.byte	0xff
	.zero		1


	//   ....[123]....
        /*08d8*/ 	.word	0x0000a080
        /*08dc*/ 	.word	0x00000000
        /*08e0*/ 	.word	0x00000090
        /*08e4*/ 	.short	0x010a
        /*08e6*/ 	.byte	0xff
	.zero		1


	//   ....[124]....
        /*08e8*/ 	.word	0x0000a0e0
        /*08ec*/ 	.word	0x00000000
        /*08f0*/ 	.word	0x000000a0
        /*08f4*/ 	.short	0x010a
        /*08f6*/ 	.byte	0xff
	.zero		1


	//   ....[125]....
        /*08f8*/ 	.word	0x0000a140
        /*08fc*/ 	.word	0x00000004
        /*0900*/ 	.word	0x00000008
        /*0904*/ 	.short	0x010a
        /*0906*/ 	.byte	0xff
	.zero		1


	//   ....[126]....
        /*0908*/ 	.word	0x0000a220
        /*090c*/ 	.word	0x00000002
        /*0910*/ 	.word	0x00000008
        /*0914*/ 	.short	0x010a
        /*0916*/ 	.byte	0xff
	.zero		1


	//   ....[127]....
        /*0918*/ 	.word	0x0000a270
        /*091c*/ 	.word	0x00000000
        /*0920*/ 	.word	0x00000090
        /*0924*/ 	.short	0x010a
        /*0926*/ 	.byte	0xff
	.zero		1


	//   ....[128]....
        /*0928*/ 	.word	0x0000a2d0
        /*092c*/ 	.word	0x00000000
        /*0930*/ 	.word	0x000000d0
        /*0934*/ 	.short	0x010a
        /*0936*/ 	.byte	0xff
	.zero		1


	//   ....[129]....
        /*0938*/ 	.word	0x0000a330
        /*093c*/ 	.word	0x00000000
        /*0940*/ 	.word	0x00000000
        /*0944*/ 	.short	0x010a
        /*0946*/ 	.byte	0xff
	.zero		1


	//   ....[130]....
        /*0948*/ 	.word	0x0000a390
        /*094c*/ 	.word	0x00000000
        /*0950*/ 	.word	0x00000000
        /*0954*/ 	.short	0x010a
        /*0956*/ 	.byte	0xff
	.zero		1


	//   ....[131]....
        /*0958*/ 	.word	0x0000a3f0
        /*095c*/ 	.word	0x00000000
        /*0960*/ 	.word	0x00000000
        /*0964*/ 	.short	0x010a
        /*0966*/ 	.byte	0xff
	.zero		1


	//   ....[132]....
        /*0968*/ 	.word	0x0000a450
        /*096c*/ 	.word	0x00000000
        /*0970*/ 	.word	0x00000000
        /*0974*/ 	.short	0x010a
        /*0976*/ 	.byte	0xff
	.zero		1


	//   ....[133]....
        /*0978*/ 	.word	0x0000a4b0
        /*097c*/ 	.word	0x00000000
        /*0980*/ 	.word	0x00000110
        /*0984*/ 	.short	0x010a
        /*0986*/ 	.byte	0xff
	.zero		1


	//   ....[134]....
        /*0988*/ 	.word	0x0000a500
        /*098c*/ 	.word	0x00000000
        /*0990*/ 	.word	0x00000090
        /*0994*/ 	.short	0x010a
        /*0996*/ 	.byte	0xff
	.zero		1


	//   ....[135]....
        /*0998*/ 	.word	0x0000a560
        /*099c*/ 	.word	0x00000000
        /*09a0*/ 	.word	0x00000088
        /*09a4*/ 	.short	0x010a
        /*09a6*/ 	.byte	0xff
	.zero		1


	//   ....[136]....
        /*09a8*/ 	.word	0x0000a5c0
        /*09ac*/ 	.word	0x00000003
        /*09b0*/ 	.word	0x00000060
        /*09b4*/ 	.short	0x010a
        /*09b6*/ 	.byte	0xff
	.zero		1


	//   ....[137]....
        /*09b8*/ 	.word	0x0000a620
        /*09bc*/ 	.word	0x00000003
        /*09c0*/ 	.word	0x00000068
        /*09c4*/ 	.short	0x010a
        /*09c6*/ 	.byte	0xff
	.zero		1


	//   ....[138]....
        /*09c8*/ 	.word	0x0000a680
        /*09cc*/ 	.word	0x00000003
        /*09d0*/ 	.word	0x00000070
        /*09d4*/ 	.short	0x010a
        /*09d6*/ 	.byte	0xff
	.zero		1


	//   ....[139]....
        /*09d8*/ 	.word	0x0000a6e0
        /*09dc*/ 	.word	0x00000003
        /*09e0*/ 	.word	0x00000078
        /*09e4*/ 	.short	0x010a
        /*09e6*/ 	.byte	0xff
	.zero		1


	//   ....[140]....
        /*09e8*/ 	.word	0x0000a740
        /*09ec*/ 	.word	0x00000000
        /*09f0*/ 	.word	0x00000060
        /*09f4*/ 	.short	0x010a
        /*09f6*/ 	.byte	0xff
	.zero		1


	//   ....[141]....
        /*09f8*/ 	.word	0x0000a7a0
        /*09fc*/ 	.word	0x00000000
        /*0a00*/ 	.word	0x00000068
        /*0a04*/ 	.short	0x010a
        /*0a06*/ 	.byte	0xff
	.zero		1


	//   ....[142]....
        /*0a08*/ 	.word	0x0000a800
        /*0a0c*/ 	.word	0x00000000
        /*0a10*/ 	.word	0x00000070
        /*0a14*/ 	.short	0x010a
        /*0a16*/ 	.byte	0xff
	.zero		1


	//   ....[143]....
        /*0a18*/ 	.word	0x0000a850
        /*0a1c*/ 	.word	0x00000000
        /*0a20*/ 	.word	0x00000090
        /*0a24*/ 	.short	0x010a
        /*0a26*/ 	.byte	0xff
	.zero		1


	//   ....[144]....
        /*0a28*/ 	.word	0x0000a8a0
        /*0a2c*/ 	.word	0x00000003
        /*0a30*/ 	.word	0x00000040
        /*0a34*/ 	.short	0x010a
        /*0a36*/ 	.byte	0xff
	.zero		1


	//   ....[145]....
        /*0a38*/ 	.word	0x0000a8f0
        /*0a3c*/ 	.word	0x0000006a
        /*0a40*/ 	.word	0x000000b0
        /*0a44*/ 	.short	0x010a
        /*0a46*/ 	.byte	0xff
	.zero		1


	//   ....[146]....
        /*0a48*/ 	.word	0x0000a940
        /*0a4c*/ 	.word	0x00000037
        /*0a50*/ 	.word	0x00000040
        /*0a54*/ 	.short	0x010a
        /*0a56*/ 	.byte	0xff
	.zero		1


	//   ....[147]....
        /*0a58*/ 	.word	0x0000a990
        /*0a5c*/ 	.word	0x00000049
        /*0a60*/ 	.word	0x00000040
        /*0a64*/ 	.short	0x010a
        /*0a66*/ 	.byte	0xff
	.zero		1


	//   ....[148]....
        /*0a68*/ 	.word	0x0000a9e0
        /*0a6c*/ 	.word	0x0000004c
        /*0a70*/ 	.word	0x00000040
        /*0a74*/ 	.short	0x010a
        /*0a76*/ 	.byte	0xff
	.zero		1


	//----- nvinfo : EIATTR_NUM_MBARRIERS
	.align		4
.L_48:
        /*0a78*/ 	.byte	0x03, 0x38
        /*0a7a*/ 	.short	0x0023


	//----- nvinfo : EIATTR_EXIT_INSTR_OFFSETS
	.align		4
        /*0a7c*/ 	.byte	0x04, 0x1c
        /*0a7e*/ 	.short	(.L_50 - .L_49)


	//   ....[0]....
.L_49:
        /*0a80*/ 	.word	0x00002990


	//   ....[1]....
        /*0a84*/ 	.word	0x00002e90


	//   ....[2]....
        /*0a88*/ 	.word	0x00002ef0


	//   ....[3]....
        /*0a8c*/ 	.word	0x00004430


	//   ....[4]....
        /*0a90*/ 	.word	0x00005620


	//   ....[5]....
        /*0a94*/ 	.word	0x00005660


	//   ....[6]....
        /*0a98*/ 	.word	0x00009d40


	//----- nvinfo : EIATTR_MAX_THREADS
	.align		4
.L_50:
        /*0a9c*/ 	.byte	0x04, 0x05
        /*0a9e*/ 	.short	(.L_52 - .L_51)
.L_51:
        /*0aa0*/ 	.word	0x00000100
        /*0aa4*/ 	.word	0x00000001
        /*0aa8*/ 	.word	0x00000001


	//----- nvinfo : EIATTR_CRS_STACK_SIZE
	.align		4
.L_52:
        /*0aac*/ 	.byte	0x04, 0x1e
        /*0aae*/ 	.short	(.L_54 - .L_53)
.L_53:
        /*0ab0*/ 	.word	0x00000000


	//----- nvinfo : EIATTR_CBANK_PARAM_SIZE
	.align		4
.L_54:
        /*0ab4*/ 	.byte	0x03, 0x19
        /*0ab6*/ 	.short	0x0800


	//----- nvinfo : EIATTR_PARAM_CBANK
	.align		4
        /*0ab8*/ 	.byte	0x04, 0x0a
        /*0aba*/ 	.short	(.L_56 - .L_55)
	.align		4
.L_55:
        /*0abc*/ 	.word	index@(.nv.constant0._ZN7cutlass13device_kernelINS_4gemm6kernel13GemmUniversalIN4cute5tupleIJiiiiEEENS1_10collective13CollectiveMmaINS1_35MainloopSm100TmaUmmaWarpSpecializedILi4ELi2ELi4ENS5_IJNS4_1CILi2EEENSA_ILi1EEESC_EEEEENS5_IJNSA_ILi128EEENSA_ILi256EEESG_EEEaNS5_IJlSC_lEEEaSI_NS4_8TiledMMAINS4_8MMA_AtomIJNS4_21SM100_MMA_S8_2x1SM_SSIaaiLi128ELi256ELNS4_4UMMA5MajorE0ELSN_0ELNSM_8SaturateE0EEEEEENS4_6LayoutINS5_IJSC_SC_SC_EEENS5_IJNSA_ILi0EEEST_ST_EEEEENS5_IJNS4_10UnderscoreESW_SW_EEEEENS4_18SM100_TMA_2SM_LOADENS4_14ComposedLayoutINS4_7SwizzleILi3ELi4ELi3EEENS4_18smem_ptr_flag_bitsILi8EEENSR_INS5_IJNSA_ILi8EEESF_EEENS5_IJSF_SC_EEEEEEEvNS4_8identityESZ_S19_vS1A_EENS_8epilogue10collective18CollectiveEpilogueINS1C_23Sm100TmaWarpSpecializedILi4ELi2ELi32ELb0ELb0EEEJNS5_IJNSA_ILi64EEESG_SG_EEENS5_IJNSR_IS1H_SC_EENSR_INS5_IJNSA_ILi32EEESB_EEENS5_IJSC_SF_EEEEEEEEaSI_aSI_NS1C_6fusion15FusionCallbacksIS1G_NS1P_17LinearCombinationIaiaiLNS_15FloatRoundStyleE2EEES1I_S1O_JEEENS4_5SM1004TMEM4LOAD26SM100_TMEM_LOAD_32dp32b32xENS4_13SM90_TMA_LOADENS10_INS11_ILi1ELi4ELi3EEES14_NSR_INS5_IJS15_S1K_EEENS5_IJS1K_SC_EEEEEEENS4_39AutoVectorizingCopyWithAssumedAlignmentILi128EEENS4_14SM90_TMA_STOREES24_S26_S26_EEEvvEEEEvNT_6ParamsE)
        /*0ac0*/ 	.short	0x0380
        /*0ac2*/ 	.short	0x0800


	//----- nvinfo : EIATTR_SW_WAR
	.align		4
.L_56:
        /*0ac4*/ 	.byte	0x04, 0x36
        /*0ac6*/ 	.short	(.L_58 - .L_57)
.L_57:
        /*0ac8*/ 	.word	0x00000008
.L_58:


//--------------------- .nv.callgraph             --------------------------
	.section	.nv.callgraph,"",@"SHT_CUDA_CALLGRAPH"
	.align	4
	.sectionentsize	8
	.align		4
        /*0000*/ 	.word	0x00000000
	.align		4
        /*0004*/ 	.word	0xffffffff
	.align		4
        /*0008*/ 	.word	index@(_ZN7cutlass13device_kernelINS_4gemm6kernel13GemmUniversalIN4cute5tupleIJiiiiEEENS1_10collective13CollectiveMmaINS1_35MainloopSm100TmaUmmaWarpSpecializedILi4ELi2ELi4ENS5_IJNS4_1CILi2EEENSA_ILi1EEESC_EEEEENS5_IJNSA_ILi128EEENSA_ILi256EEESG_EEEaNS5_IJlSC_lEEEaSI_NS4_8TiledMMAINS4_8MMA_AtomIJNS4_21SM100_MMA_S8_2x1SM_SSIaaiLi128ELi256ELNS4_4UMMA5MajorE0ELSN_0ELNSM_8SaturateE0EEEEEENS4_6LayoutINS5_IJSC_SC_SC_EEENS5_IJNSA_ILi0EEEST_ST_EEEEENS5_IJNS4_10UnderscoreESW_SW_EEEEENS4_18SM100_TMA_2SM_LOADENS4_14ComposedLayoutINS4_7SwizzleILi3ELi4ELi3EEENS4_18smem_ptr_flag_bitsILi8EEENSR_INS5_IJNSA_ILi8EEESF_EEENS5_IJSF_SC_EEEEEEEvNS4_8identityESZ_S19_vS1A_EENS_8epilogue10collective18CollectiveEpilogueINS1C_23Sm100TmaWarpSpecializedILi4ELi2ELi32ELb0ELb0EEEJNS5_IJNSA_ILi64EEESG_SG_EEENS5_IJNSR_IS1H_SC_EENSR_INS5_IJNSA_ILi32EEESB_EEENS5_IJSC_SF_EEEEEEEEaSI_aSI_NS1C_6fusion15FusionCallbacksIS1G_NS1P_17LinearCombinationIaiaiLNS_15FloatRoundStyleE2EEES1I_S1O_JEEENS4_5SM1004TMEM4LOAD26SM100_TMEM_LOAD_32dp32b32xENS4_13SM90_TMA_LOADENS10_INS11_ILi1ELi4ELi3EEES14_NSR_INS5_IJS15_S1K_EEENS5_IJS1K_SC_EEEEEEENS4_39AutoVectorizingCopyWithAssumedAlignmentILi128EEENS4_14SM90_TMA_STOREES24_S26_S26_EEEvvEEEEvNT_6ParamsE)
	.align		4
        /*000c*/ 	.word	index@(__assertfail)
	.align		4
        /*0010*/ 	.word	0x00000000
	.align		4
        /*0014*/ 	.word	0xfffffffe
	.align		4
        /*0018*/ 	.word	0x00000000
	.align		4
        /*001c*/ 	.word	0xfffffffd
	.align		4
        /*0020*/ 	.word	0x00000000
	.align		4
        /*0024*/ 	.word	0xfffffffc


//--------------------- .nv.constant4             --------------------------
	.section	.nv.constant4,"a",@progbits
	.align	8
	.align		8
.nv.constant4:
        /*0000*/ 	.dword	__assertfail
	.align		8
        /*0008*/ 	.dword	__unnamed_1
	.align		8
        /*0010*/ 	.dword	__unnamed_2
	.align		8
        /*0018*/ 	.dword	__unnamed_3
	.align		8
        /*0020*/ 	.dword	_ZN40_INTERNAL_51cc3b7b_4_k_cu_563809d3_297354cuda3std3__45__cpo5beginE
	.align		8
        /*0028*/ 	.dword	_ZN40_INTERNAL_51cc3b7b_4_k_cu_563809d3_297354cuda3std3__45__cpo3endE
	.align		8
        /*0030*/ 	.dword	_ZN40_INTERNAL_51cc3b7b_4_k_cu_563809d3_297354cuda3std3__45__cpo6cbeginE
	.align		8
        /*0038*/ 	.dword	_ZN40_INTERNAL_51cc3b7b_4_k_cu_563809d3_297354cuda3std3__45__cpo4cendE
	.align		8
        /*0040*/ 	.dword	_ZN40_INTERNAL_51cc3b7b_4_k_cu_563809d3_297354cuda3std3__442_GLOBAL__N__51cc3b7b_4_k_cu_563809d3_297356ignoreE
	.align		8
        /*0048*/ 	.dword	_ZN40_INTERNAL_51cc3b7b_4_k_cu_563809d3_297354cuda3std3__419piecewise_constructE
	.align		8
        /*0050*/ 	.dword	_ZN40_INTERNAL_51cc3b7b_4_k_cu_563809d3_297354cuda3std3__48in_placeE
	.align		8
        /*0058*/ 	.dword	_ZN40_INTERNAL_51cc3b7b_4_k_cu_563809d3_297354cuda3std6ranges3__45__cpo4swapE
	.align		8
        /*0060*/ 	.dword	_ZN40_INTERNAL_51cc3b7b_4_k_cu_563809d3_297354cuda3std6ranges3__45__cpo9iter_moveE
	.align		8
        /*0068*/ 	.dword	_ZN40_INTERNAL_51cc3b7b_4_k_cu_563809d3_297354cute7productE
	.align		8
        /*0070*/ 	.dword	_ZN40_INTERNAL_51cc3b7b_4_k_cu_563809d3_297354cute1_E
	.align		8
        /*0078*/ 	.dword	$str$25
	.align		8
        /*0080*/ 	.dword	$str$26
	.align		8
        /*0088*/ 	.dword	$str$27
	.align		8
        /*0090*/ 	.dword	$str$28


//--------------------- .text._ZN7cutlass13device_kernelINS_4gemm6kernel13GemmUniversalIN4cute5tupleIJiiiiEEENS1_10collective13CollectiveMmaINS1_35MainloopSm100TmaUmmaWarpSpecializedILi4ELi2ELi4ENS5_IJNS4_1CILi2EEENSA_ILi1EEESC_EEEEENS5_IJNSA_ILi128EEENSA_ILi256EEESG_EEEaNS5_IJlSC_lEEEaSI_NS4_8TiledMMAINS4_8MMA_AtomIJNS4_21SM100_MMA_S8_2x1SM_SSIaaiLi128ELi256ELNS4_4UMMA5MajorE0ELSN_0ELNSM_8SaturateE0EEEEEENS4_6LayoutINS5_IJSC_SC_SC_EEENS5_IJNSA_ILi0EEEST_ST_EEEEENS5_IJNS4_10UnderscoreESW_SW_EEEEENS4_18SM100_TMA_2SM_LOADENS4_14ComposedLayoutINS4_7SwizzleILi3ELi4ELi3EEENS4_18smem_ptr_flag_bitsILi8EEENSR_INS5_IJNSA_ILi8EEESF_EEENS5_IJSF_SC_EEEEEEEvNS4_8identityESZ_S19_vS1A_EENS_8epilogue10collective18CollectiveEpilogueINS1C_23Sm100TmaWarpSpecializedILi4ELi2ELi32ELb0ELb0EEEJNS5_IJNSA_ILi64EEESG_SG_EEENS5_IJNSR_IS1H_SC_EENSR_INS5_IJNSA_ILi32EEESB_EEENS5_IJSC_SF_EEEEEEEEaSI_aSI_NS1C_6fusion15FusionCallbacksIS1G_NS1P_17LinearCombinationIaiaiLNS_15FloatRoundStyleE2EEES1I_S1O_JEEENS4_5SM1004TMEM4LOAD26SM100_TMEM_LOAD_32dp32b32xENS4_13SM90_TMA_LOADENS10_INS11_ILi1ELi4ELi3EEES14_NSR_INS5_IJS15_S1K_EEENS5_IJS1K_SC_EEEEEEENS4_39AutoVectorizingCopyWithAssumedAlignmentILi128EEENS4_14SM90_TMA_STOREES24_S26_S26_EEEvvEEEEvNT_6ParamsE --------------------------
	.section	.text._ZN7cutlass13device_kernelINS_4gemm6kernel13GemmUniversalIN4cute5tupleIJiiiiEEENS1_10collective13CollectiveMmaINS1_35MainloopSm100TmaUmmaWarpSpecializedILi4ELi2ELi4ENS5_IJNS4_1CILi2EEENSA_ILi1EEESC_EEEEENS5_IJNSA_ILi128EEENSA_ILi256EEESG_EEEaNS5_IJlSC_lEEEaSI_NS4_8TiledMMAINS4_8MMA_AtomIJNS4_21SM100_MMA_S8_2x1SM_SSIaaiLi128ELi256ELNS4_4UMMA5MajorE0ELSN_0ELNSM_8SaturateE0EEEEEENS4_6LayoutINS5_IJSC_SC_SC_EEENS5_IJNSA_ILi0EEEST_ST_EEEEENS5_IJNS4_10UnderscoreESW_SW_EEEEENS4_18SM100_TMA_2SM_LOADENS4_14ComposedLayoutINS4_7SwizzleILi3ELi4ELi3EEENS4_18smem_ptr_flag_bitsILi8EEENSR_INS5_IJNSA_ILi8EEESF_EEENS5_IJSF_SC_EEEEEEEvNS4_8identityESZ_S19_vS1A_EENS_8epilogue10collective18CollectiveEpilogueINS1C_23Sm100TmaWarpSpecializedILi4ELi2ELi32ELb0ELb0EEEJNS5_IJNSA_ILi64EEESG_SG_EEENS5_IJNSR_IS1H_SC_EENSR_INS5_IJNSA_ILi32EEESB_EEENS5_IJSC_SF_EEEEEEEEaSI_aSI_NS1C_6fusion15FusionCallbacksIS1G_NS1P_17LinearCombinationIaiaiLNS_15FloatRoundStyleE2EEES1I_S1O_JEEENS4_5SM1004TMEM4LOAD26SM100_TMEM_LOAD_32dp32b32xENS4_13SM90_TMA_LOADENS10_INS11_ILi1ELi4ELi3EEES14_NSR_INS5_IJS15_S1K_EEENS5_IJS1K_SC_EEEEEEENS4_39AutoVectorizingCopyWithAssumedAlignmentILi128EEENS4_14SM90_TMA_STOREES24_S26_S26_EEEvvEEEEvNT_6ParamsE,"ax",@progbits
	.align	128
.text._ZN7cutlass13device_kernelINS_4gemm6kernel13GemmUniversalIN4cute5tupleIJiiiiEEENS1_10collective13CollectiveMmaINS1_35MainloopSm100TmaUmmaWarpSpecializedILi4ELi2ELi4ENS5_IJNS4_1CILi2EEENSA_ILi1EEESC_EEEEENS5_IJNSA_ILi128EEENSA_ILi256EEESG_EEEaNS5_IJlSC_lEEEaSI_NS4_8TiledMMAINS4_8MMA_AtomIJNS4_21SM100_MMA_S8_2x1SM_SSIaaiLi128ELi256ELNS4_4UMMA5MajorE0ELSN_0ELNSM_8SaturateE0EEEEEENS4_6LayoutINS5_IJSC_SC_SC_EEENS5_IJNSA_ILi0EEEST_ST_EEEEENS5_IJNS4_10UnderscoreESW_SW_EEEEENS4_18SM100_TMA_2SM_LOADENS4_14ComposedLayoutINS4_7SwizzleILi3ELi4ELi3EEENS4_18smem_ptr_flag_bitsILi8EEENSR_INS5_IJNSA_ILi8EEESF_EEENS5_IJSF_SC_EEEEEEEvNS4_8identityESZ_S19_vS1A_EENS_8epilogue10collective18CollectiveEpilogueINS1C_23Sm100TmaWarpSpecializedILi4ELi2ELi32ELb0ELb0EEEJNS5_IJNSA_ILi64EEESG_SG_EEENS5_IJNSR_IS1H_SC_EENSR_INS5_IJNSA_ILi32EEESB_EEENS5_IJSC_SF_EEEEEEEEaSI_aSI_NS1C_6fusion15FusionCallbacksIS1G_NS1P_17LinearCombinationIaiaiLNS_15FloatRoundStyleE2EEES1I_S1O_JEEENS4_5SM1004TMEM4LOAD26SM100_TMEM_LOAD_32dp32b32xENS4_13SM90_TMA_LOADENS10_INS11_ILi1ELi4ELi3EEES14_NSR_INS5_IJS15_S1K_EEENS5_IJS1K_SC_EEEEEEENS4_39AutoVectorizingCopyWithAssumedAlignmentILi128EEENS4_14SM90_TMA_STOREES24_S26_S26_EEEvvEEEEvNT_6ParamsE:
        .type           _ZN7cutlass13device_kernelINS_4gemm6kernel13GemmUniversalIN4cute5tupleIJiiiiEEENS1_10collective13CollectiveMmaINS1_35MainloopSm100TmaUmmaWarpSpecializedILi4ELi2ELi4ENS5_IJNS4_1CILi2EEENSA_ILi1EEESC_EEEEENS5_IJNSA_ILi128EEENSA_ILi256EEESG_EEEaNS5_IJlSC_lEEEaSI_NS4_8TiledMMAINS4_8MMA_AtomIJNS4_21SM100_MMA_S8_2x1SM_SSIaaiLi128ELi256ELNS4_4UMMA5MajorE0ELSN_0ELNSM_8SaturateE0EEEEEENS4_6LayoutINS5_IJSC_SC_SC_EEENS5_IJNSA_ILi0EEEST_ST_EEEEENS5_IJNS4_10UnderscoreESW_SW_EEEEENS4_18SM100_TMA_2SM_LOADENS4_14ComposedLayoutINS4_7SwizzleILi3ELi4ELi3EEENS4_18smem_ptr_flag_bitsILi8EEENSR_INS5_IJNSA_ILi8EEESF_EEENS5_IJSF_SC_EEEEEEEvNS4_8identityESZ_S19_vS1A_EENS_8epilogue10collective18CollectiveEpilogueINS1C_23Sm100TmaWarpSpecializedILi4ELi2ELi32ELb0ELb0EEEJNS5_IJNSA_ILi64EEESG_SG_EEENS5_IJNSR_IS1H_SC_EENSR_INS5_IJNSA_ILi32EEESB_EEENS5_IJSC_SF_EEEEEEEEaSI_aSI_NS1C_6fusion15FusionCallbacksIS1G_NS1P_17LinearCombinationIaiaiLNS_15FloatRoundStyleE2EEES1I_S1O_JEEENS4_5SM1004TMEM4LOAD26SM100_TMEM_LOAD_32dp32b32xENS4_13SM90_TMA_LOADENS10_INS11_ILi1ELi4ELi3EEES14_NSR_INS5_IJS15_S1K_EEENS5_IJS1K_SC_EEEEEEENS4_39AutoVectorizingCopyWithAssumedAlignmentILi128EEENS4_14SM90_TMA_STOREES24_S26_S26_EEEvvEEEEvNT_6ParamsE,@function
        .size           _ZN7cutlass13device_kernelINS_4gemm6kernel13GemmUniversalIN4cute5tupleIJiiiiEEENS1_10collective13CollectiveMmaINS1_35MainloopSm100TmaUmmaWarpSpecializedILi4ELi2ELi4ENS5_IJNS4_1CILi2EEENSA_ILi1EEESC_EEEEENS5_IJNSA_ILi128EEENSA_ILi256EEESG_EEEaNS5_IJlSC_lEEEaSI_NS4_8TiledMMAINS4_8MMA_AtomIJNS4_21SM100_MMA_S8_2x1SM_SSIaaiLi128ELi256ELNS4_4UMMA5MajorE0ELSN_0ELNSM_8SaturateE0EEEEEENS4_6LayoutINS5_IJSC_SC_SC_EEENS5_IJNSA_ILi0EEEST_ST_EEEEENS5_IJNS4_10UnderscoreESW_SW_EEEEENS4_18SM100_TMA_2SM_LOADENS4_14ComposedLayoutINS4_7SwizzleILi3ELi4ELi3EEENS4_18smem_ptr_flag_bitsILi8EEENSR_INS5_IJNSA_ILi8EEESF_EEENS5_IJSF_SC_EEEEEEEvNS4_8identityESZ_S19_vS1A_EENS_8epilogue10collective18CollectiveEpilogueINS1C_23Sm100TmaWarpSpecializedILi4ELi2ELi32ELb0ELb0EEEJNS5_IJNSA_ILi64EEESG_SG_EEENS5_IJNSR_IS1H_SC_EENSR_INS5_IJNSA_ILi32EEESB_EEENS5_IJSC_SF_EEEEEEEEaSI_aSI_NS1C_6fusion15FusionCallbacksIS1G_NS1P_17LinearCombinationIaiaiLNS_15FloatRoundStyleE2EEES1I_S1O_JEEENS4_5SM1004TMEM4LOAD26SM100_TMEM_LOAD_32dp32b32xENS4_13SM90_TMA_LOADENS10_INS11_ILi1ELi4ELi3EEES14_NSR_INS5_IJS15_S1K_EEENS5_IJS1K_SC_EEEEEEENS4_39AutoVectorizingCopyWithAssumedAlignmentILi128EEENS4_14SM90_TMA_STOREES24_S26_S26_EEEvvEEEEvNT_6ParamsE,(.L_x_191 - _ZN7cutlass13device_kernelINS_4gemm6kernel13GemmUniversalIN4cute5tupleIJiiiiEEENS1_10collective13CollectiveMmaINS1_35MainloopSm100TmaUmmaWarpSpecializedILi4ELi2ELi4ENS5_IJNS4_1CILi2EEENSA_ILi1EEESC_EEEEENS5_IJNSA_ILi128EEENSA_ILi256EEESG_EEEaNS5_IJlSC_lEEEaSI_NS4_8TiledMMAINS4_8MMA_AtomIJNS4_21SM100_MMA_S8_2x1SM_SSIaaiLi128ELi256ELNS4_4UMMA5MajorE0ELSN_0ELNSM_8SaturateE0EEEEEENS4_6LayoutINS5_IJSC_SC_SC_EEENS5_IJNSA_ILi0EEEST_ST_EEEEENS5_IJNS4_10UnderscoreESW_SW_EEEEENS4_18SM100_TMA_2SM_LOADENS4_14ComposedLayoutINS4_7SwizzleILi3ELi4ELi3EEENS4_18smem_ptr_flag_bitsILi8EEENSR_INS5_IJNSA_ILi8EEESF_EEENS5_IJSF_SC_EEEEEEEvNS4_8identityESZ_S19_vS1A_EENS_8epilogue10collective18CollectiveEpilogueINS1C_23Sm100TmaWarpSpecializedILi4ELi2ELi32ELb0ELb0EEEJNS5_IJNSA_ILi64EEESG_SG_EEENS5_IJNSR_IS1H_SC_EENSR_INS5_IJNSA_ILi32EEESB_EEENS5_IJSC_SF_EEEEEEEEaSI_aSI_NS1C_6fusion15FusionCallbacksIS1G_NS1P_17LinearCombinationIaiaiLNS_15FloatRoundStyleE2EEES1I_S1O_JEEENS4_5SM1004TMEM4LOAD26SM100_TMEM_LOAD_32dp32b32xENS4_13SM90_TMA_LOADENS10_INS11_ILi1ELi4ELi3EEES14_NSR_INS5_IJS15_S1K_EEENS5_IJS1K_SC_EEEEEEENS4_39AutoVectorizingCopyWithAssumedAlignmentILi128EEENS4_14SM90_TMA_STOREES24_S26_S26_EEEvvEEEEvNT_6ParamsE)
        .other          _ZN7cutlass13device_kernelINS_4gemm6kernel13GemmUniversalIN4cute5tupleIJiiiiEEENS1_10collective13CollectiveMmaINS1_35MainloopSm100TmaUmmaWarpSpecializedILi4ELi2ELi4ENS5_IJNS4_1CILi2EEENSA_ILi1EEESC_EEEEENS5_IJNSA_ILi128EEENSA_ILi256EEESG_EEEaNS5_IJlSC_lEEEaSI_NS4_8TiledMMAINS4_8MMA_AtomIJNS4_21SM100_MMA_S8_2x1SM_SSIaaiLi128ELi256ELNS4_4UMMA5MajorE0ELSN_0ELNSM_8SaturateE0EEEEEENS4_6LayoutINS5_IJSC_SC_SC_EEENS5_IJNSA_ILi0EEEST_ST_EEEEENS5_IJNS4_10UnderscoreESW_SW_EEEEENS4_18SM100_TMA_2SM_LOADENS4_14ComposedLayoutINS4_7SwizzleILi3ELi4ELi3EEENS4_18smem_ptr_flag_bitsILi8EEENSR_INS5_IJNSA_ILi8EEESF_EEENS5_IJSF_SC_EEEEEEEvNS4_8identityESZ_S19_vS1A_EENS_8epilogue10collective18CollectiveEpilogueINS1C_23Sm100TmaWarpSpecializedILi4ELi2ELi32ELb0ELb0EEEJNS5_IJNSA_ILi64EEESG_SG_EEENS5_IJNSR_IS1H_SC_EENSR_INS5_IJNSA_ILi32EEESB_EEENS5_IJSC_SF_EEEEEEEEaSI_aSI_NS1C_6fusion15FusionCallbacksIS1G_NS1P_17LinearCombinationIaiaiLNS_15FloatRoundStyleE2EEES1I_S1O_JEEENS4_5SM1004TMEM4LOAD26SM100_TMEM_LOAD_32dp32b32xENS4_13SM90_TMA_LOADENS10_INS11_ILi1ELi4ELi3EEES14_NSR_INS5_IJS15_S1K_EEENS5_IJS1K_SC_EEEEEEENS4_39AutoVectorizingCopyWithAssumedAlignmentILi128EEENS4_14SM90_TMA_STOREES24_S26_S26_EEEvvEEEEvNT_6ParamsE,@"STO_CUDA_ENTRY STV_DEFAULT"
_ZN7cutlass13device_kernelINS_4gemm6kernel13GemmUniversalIN4cute5tupleIJiiiiEEENS1_10collective13CollectiveMmaINS1_35MainloopSm100TmaUmmaWarpSpecializedILi4ELi2ELi4ENS5_IJNS4_1CILi2EEENSA_ILi1EEESC_EEEEENS5_IJNSA_ILi128EEENSA_ILi256EEESG_EEEaNS5_IJlSC_lEEEaSI_NS4_8TiledMMAINS4_8MMA_AtomIJNS4_21SM100_MMA_S8_2x1SM_SSIaaiLi128ELi256ELNS4_4UMMA5MajorE0ELSN_0ELNSM_8SaturateE0EEEEEENS4_6LayoutINS5_IJSC_SC_SC_EEENS5_IJNSA_ILi0EEEST_ST_EEEEENS5_IJNS4_10UnderscoreESW_SW_EEEEENS4_18SM100_TMA_2SM_LOADENS4_14ComposedLayoutINS4_7SwizzleILi3ELi4ELi3EEENS4_18smem_ptr_flag_bitsILi8EEENSR_INS5_IJNSA_ILi8EEESF_EEENS5_IJSF_SC_EEEEEEEvNS4_8identityESZ_S19_vS1A_EENS_8epilogue10collective18CollectiveEpilogueINS1C_23Sm100TmaWarpSpecializedILi4ELi2ELi32ELb0ELb0EEEJNS5_IJNSA_ILi64EEESG_SG_EEENS5_IJNSR_IS1H_SC_EENSR_INS5_IJNSA_ILi32EEESB_EEENS5_IJSC_SF_EEEEEEEEaSI_aSI_NS1C_6fusion15FusionCallbacksIS1G_NS1P_17LinearCombinationIaiaiLNS_15FloatRoundStyleE2EEES1I_S1O_JEEENS4_5SM1004TMEM4LOAD26SM100_TMEM_LOAD_32dp32b32xENS4_13SM90_TMA_LOADENS10_INS11_ILi1ELi4ELi3EEES14_NSR_INS5_IJS15_S1K_EEENS5_IJS1K_SC_EEEEEEENS4_39AutoVectorizingCopyWithAssumedAlignmentILi128EEENS4_14SM90_TMA_STOREES24_S26_S26_EEEvvEEEEvNT_6ParamsE:
[----:B------:R-:W1:Y:S01]  /*0000*/  LDC R1, c[0x0][0x37c] ;  /* 0x0000df00ff017b82 */ /* 0x000e620000000800 */
[----:B------:R-:W2:Y:S01]  /*0010*/  S2R R104, SR_TID.X ;  /* 0x0000000000687919 */ /* 0x000ea20000002100 */
[----:B------:R-:W3:Y:S06]  /*0020*/  LDCU.64 UR6, c[0x0][0x890] ;  /* 0x00011200ff0677ac */ /* 0x000eec0008000a00 */
[----:B------:R-:W4:Y:S01]  /*0030*/  S2UR UR37, SR_CgaCtaId ;  /* 0x00000000002579c3 */ /* 0x000f220000008800 */
[----:B------:R-:W-:Y:S02]  /*0040*/  PRMT R91, RZ, 0x7610, R91 ;  /* 0x00007610ff5b7816 */ /* 0x000fe4000000005b */
[----:B------:R-:W-:Y:S01]  /*0050*/  ELECT P1, URZ, PT ;  /* 0x0000000000ff782f */ /* 0x000fe20003820000 */
[----:B------:R-:W1:Y:S01]  /*0060*/  LDCU.64 UR46, c[0x0][0x358] ;  /* 0x00006b00ff2e77ac */ /* 0x000e620008000a00 */
[----:B---3--:R-:W-:-:S04]  /*0070*/  UISETP.NE.U32.AND UP0, UPT, UR6, URZ, UPT ;  /* 0x000000ff0600728c */ /* 0x008fc8000bf05070 */
[----:B------:R-:W-:Y:S02]  /*0080*/  UISETP.NE.AND.EX UP0, UPT, UR7, URZ, UPT, UP0 ;  /* 0x000000ff0700728c */ /* 0x000fe4000bf05300 */
[----:B----4-:R-:W-:Y:S02]  /*0090*/  ULOP3.LUT UR5, UR37, 0x1, URZ, 0xc0, !UPT ;  /* 0x0000000125057892 */ /* 0x010fe4000f8ec0ff */
[----:B------:R-:W-:Y:S01]  /*00a0*/  ULOP3.LUT UR4, UR37, 0x1, URZ, 0x3c, !UPT ;  /* 0x0000000125047892 */ /* 0x000fe2000f8e3cff */
[----:B--2---:R-:W-:-:S05]  /*00b0*/  SHF.R.U32.HI R97, RZ, 0x5, R104 ;  /* 0x00000005ff617819 */ /* 0x004fca0000011668 */
[----:B------:R-:W2:Y:S02]  /*00c0*/  SHFL.IDX PT, R0, R97, RZ, 0x1f ;  /* 0x00001fff61007589 */ /* 0x000ea400000e0000 */
[----:B--2---:R-:W-:Y:S01]  /*00d0*/  R2UR UR10, R0 ;  /* 0x00000000000a72ca */ /* 0x004fe200000e0000 */
[----:B-1----:R-:W-:-:S14]  /*00e0*/  BRA.U UP0, `(.L_x_0) ;  /* 0x00000001002c7547 */ /* 0x002fdc000b800000 */
[----:B------:R-:W1:Y:S02]  /*00f0*/  LDCU.64 UR8, c[0x0][0x888] ;  /* 0x00011100ff0877ac */ /* 0x000e640008000a00 */
[----:B-1----:R-:W-:-:S04]  /*0100*/  UISETP.NE.U32.AND UP0, UPT, UR8, URZ, UPT ;  /* 0x000000ff0800728c */ /* 0x002fc8000bf05070 */
[----:B------:R-:W-:-:S09]  /*0110*/  UISETP.NE.AND.EX UP0, UPT, UR9, URZ, UPT, UP0 ;  /* 0x000000ff0900728c */ /* 0x000fd2000bf05300 */
[----:B------:R-:W-:Y:S05]  /*0120*/  BRA.U !UP0, `(.L_x_1) ;  /* 0x0000000108107547 */ /* 0x000fea000b800000 */
[----:B------:R-:W1:Y:S02]  /*0130*/  LDC.64 R50, c[0x0][0x888] ;  /* 0x00022200ff327b82 */ /* 0x000e640000000a00 */
[----:B-1----:R1:W5:Y:S01]  /*0140*/  LDG.E R50, desc[UR46][R50.64] ;  /* 0x0000002e32327981 */ /* 0x002362000c1e1900 */
[----:B------:R-:W-:Y:S01]  /*0150*/  HFMA2 R91, -RZ, RZ, 0, 5.9604644775390625e-08 ;  /* 0x00000001ff5b7431 */ /* 0x000fe200000001ff */
[----:B------:R-:W-:Y:S05]  /*0160*/  BRA `(.L_x_0) ;  /* 0x00000000000c7947 */ /* 0x000fea0003800000 */
.L_x_1:
[----:B------:R-:W1:Y:S01]  /*0170*/  LDCU UR8, c[0x0][0x880] ;  /* 0x00011000ff0877ac */ /* 0x000e620008000800 */
[----:B------:R-:W-:Y:S01]  /*0180*/  HFMA2 R91, -RZ, RZ, 0, 5.9604644775390625e-08 ;  /* 0x00000001ff5b7431 */ /* 0x000fe200000001ff */
[----:B-1----:R-:W-:-:S07]  /*0190*/  MOV R50, UR8 ;  /* 0x0000000800327c02 */ /* 0x002fce0008000f00 */
.L_x_0:
[----:B------:R-:W2:Y:S02]  /*01a0*/  LDCU.64 UR8, c[0x0][0x8b0] ;  /* 0x00011600ff0877ac */ /* 0x000ea40008000a00 */
[----:B--2---:R-:W-:-:S04]  /*01b0*/  UISETP.NE.U32.AND UP0, UPT, UR8, URZ, UPT ;  /* 0x000000ff0800728c */ /* 0x004fc8000bf05070 */
[----:B------:R-:W-:-:S09]  /*01c0*/  UISETP.NE.AND.EX UP0, UPT, UR9, URZ, UPT, UP0 ;  /* 0x000000ff0900728c */ /* 0x000fd2000bf05300 */
[----:B------:R-:W-:Y:S05]  /*01d0*/  BRA.U UP0, `(.L_x_2) ;  /* 0x0000000100247547 */ /* 0x000fea000b800000 */
[----:B------:R-:W2:Y:S02]  /*01e0*/  LDCU.64 UR8, c[0x0][0x8a8] ;  /* 0x00011500ff0877ac */ /* 0x000ea40008000a00 */
[----:B--2---:R-:W-:-:S04]  /*01f0*/  UISETP.NE.U32.AND UP0, UPT, UR8, URZ, UPT ;  /* 0x000000ff0800728c */ /* 0x004fc8000bf05070 */
[----:B------:R-:W-:-:S09]  /*0200*/  UISETP.NE.AND.EX UP0, UPT, UR9, URZ, UPT, UP0 ;  /* 0x000000ff0900728c */ /* 0x000fd2000bf05300 */
[----:B------:R-:W-:Y:S05]  /*0210*/  BRA.U !UP0, `(.L_x_3) ;  /* 0x00000001080c7547 */ /* 0x000fea000b800000 */
[----:B------:R-:W2:Y:S02]  /*0220*/  LDC.64 R46, c[0x0][0x8a8] ;  /* 0x00022a00ff2e7b82 */ /* 0x000ea40000000a00 */
[----:B--2---:R2:W5:Y:S01]  /*0230*/  LDG.E R46, desc[UR46][R46.64] ;  /* 0x0000002e2e2e7981 */ /* 0x004562000c1e1900 */
[----:B------:R-:W-:Y:S05]  /*0240*/  BRA `(.L_x_2) ;  /* 0x0000000000087947 */ /* 0x000fea0003800000 */
.L_x_3:
[----:B------:R-:W2:Y:S02]  /*0250*/  LDCU UR8, c[0x0][0x8a0] ;  /* 0x00011400ff0877ac */ /* 0x000ea40008000800 */
[----:B--2---:R-:W-:Y:S02]  /*0260*/  MOV R46, UR8 ;  /* 0x00000008002e7c02 */ /* 0x004fe40008000f00 */
.L_x_2:
[----:B------:R-:W-:Y:S01]  /*0270*/  IMAD.U32 R0, RZ, RZ, UR10 ;  /* 0x0000000aff007e24 */ /* 0x000fe2000f8e00ff */
[----:B------:R-:W-:Y:S04]  /*0280*/  BSSY.RECONVERGENT B0, `(.L_x_4) ;  /* 0x000000c000007945 */ /* 0x000fe80003800200 */
[C---:B------:R-:W-:Y:S02]  /*0290*/  ISETP.NE.OR P2, PT, R0.reuse, 0x1, !P1 ;  /* 0x000000010000780c */ /* 0x040fe40004f45670 */
[----:B------:R-:W-:-:S11]  /*02a0*/  ISETP.NE.OR P0, PT, R0, 0x3, !P1 ;  /* 0x000000030000780c */ /* 0x000fd60004f05670 */
[----:B------:R-:W-:Y:S05]  /*02b0*/  @P2 BRA `(.L_x_5) ;  /* 0x0000000000202947 */ /* 0x000fea0003800000 */
[----:B------:R-:W3:Y:S02]  /*02c0*/  LDCU.64 UR8, c[0x0][0x348] ;  /* 0x00006900ff0877ac */ /* 0x000ee40008000a00 */
[----:B---3--:R-:W-:Y:S02]  /*02d0*/  UIADD3 UR12, UP1, UPT, UR8, 0x80, URZ ;  /* 0x00000080080c7890 */ /* 0x008fe4000ff3e0ff */
[----:B------:R-:W-:Y:S02]  /*02e0*/  UIADD3 UR8, UP0, UPT, UR8, 0x180, URZ ;  /* 0x0000018008087890 */ /* 0x000fe4000ff1e0ff */
[----:B------:R-:W-:Y:S02]  /*02f0*/  UIADD3.X UR13, UPT, UPT, URZ, UR9, URZ, UP1, !UPT ;  /* 0x00000009ff0d7290 */ /* 0x000fe40008ffe4ff */
[----:B------:R-:W-:-:S07]  /*0300*/  UIADD3.X UR9, UPT, UPT, URZ, UR9, URZ, UP0, !UPT ;  /* 0x00000009ff097290 */ /* 0x000fce00087fe4ff */
[----:B------:R3:W-:Y:S02]  /*0310*/  UTMACCTL.PF [UR12] ;  /* 0x000000000c0079b9 */ /* 0x0007e40008040000 */
[----:B------:R3:W-:Y:S02]  /*0320*/  UTMACCTL.PF [UR8] ;  /* 0x00000000080079b9 */ /* 0x0007e40008040000 */
[----:B---3--:R-:W-:Y:S01]  /*0330*/  NOP ;  /* 0x0000000000007918 */ /* 0x008fe20000000000 */
.L_x_5:
[----:B------:R-:W-:Y:S05]  /*0340*/  BSYNC.RECONVERGENT B0 ;  /* 0x0000000000007941 */ /* 0x000fea0003800200 */
.L_x_4:
[----:B------:R-:W-:Y:S04]  /*0350*/  BSSY.RECONVERGENT B0, `(.L_x_6) ;  /* 0x000000a000007945 */ /* 0x000fe80003800200 */
        /* <DEDUP_REMOVED lines=9> */
.L_x_7:
[----:B------:R-:W-:Y:S05]  /*03f0*/  BSYNC.RECONVERGENT B0 ;  /* 0x0000000000007941 */ /* 0x000fea0003800200 */
.L_x_6:
[----:B------:R-:W3:Y:S01]  /*0400*/  LDCU.64 UR8, c[0x0][0x888] ;  /* 0x00011100ff0877ac */ /* 0x000ee20008000a00 */
[----:B------:R-:W-:Y:S02]  /*0410*/  UISETP.EQ.U32.AND UP1, UPT, UR6, URZ, UPT ;  /* 0x000000ff0600728c */ /* 0x000fe4000bf22070 */
[----:B------:R-:W-:Y:S02]  /*0420*/  UPLOP3.LUT UP5, UPT, UPT, UPT, UPT, 0x80, 0x8 ;  /* 0x000000000008789c */ /* 0x000fe40003faf070 */
[----:B---3--:R-:W-:-:S04]  /*0430*/  UISETP.NE.U32.AND UP0, UPT, UR8, URZ, UPT ;  /* 0x000000ff0800728c */ /* 0x008fc8000bf05070 */
[----:B------:R-:W-:-:S04]  /*0440*/  UISETP.NE.AND.EX UP0, UPT, UR9, URZ, UPT, UP0 ;  /* 0x000000ff0900728c */ /* 0x000fc8000bf05300 */
[----:B------:R-:W-:-:S04]  /*0450*/  UISETP.EQ.OR.EX UP2, UPT, UR7, URZ, !UP0, UP1 ;  /* 0x000000ff0700728c */ /* 0x000fc8000c742710 */
[----:B------:R-:W-:-:S05]  /*0460*/  UP2UR UR50, UPR, URZ, 0x4 ;  /* 0x00000004ff327883 */ /* 0x000fca0008000000 */
[----:B------:R-:W-:Y:S07]  /*0470*/  BRA.U !UP2, `(.L_x_8) ;  /* 0x000000010a207547 */ /* 0x000fee000b800000 */
[----:B-----5:R-:W-:Y:S01]  /*0480*/  R2UR UR8, R50 ;  /* 0x00000000320872ca */ /* 0x020fe200000e0000 */
[----:B------:R-:W-:Y:S02]  /*0490*/  UISETP.NE.U32.AND UP2, UPT, UR6, URZ, UPT ;  /* 0x000000ff0600728c */ /* 0x000fe4000bf45070 */
[----:B------:R-:W-:Y:S02]  /*04a0*/  USEL UR6, URZ, 0xffffffff, UP0 ;  /* 0xffffffffff067887 */ /* 0x000fe40008000000 */
[----:B------:R-:W-:-:S08]  /*04b0*/  UISETP.NE.AND.EX UP2, UPT, UR7, URZ, UPT, UP2 ;  /* 0x000000ff0700728c */ /* 0x000fd0000bf45320 */
[----:B------:R-:W-:-:S04]  /*04c0*/  UISETP.NE.AND UP1, UPT, UR8, URZ, UPT ;  /* 0x000000ff0800728c */ /* 0x000fc8000bf25270 */
[----:B------:R-:W-:-:S04]  /*04d0*/  @!UP2 USEL UR6, URZ, 0xffffffff, UP1 ;  /* 0xffffffffff06a887 */ /* 0x000fc80008800000 */
[----:B------:R-:W-:-:S04]  /*04e0*/  ULOP3.LUT UR6, UR6, 0x1, URZ, 0xc0, !UPT ;  /* 0x0000000106067892 */ /* 0x000fc8000f8ec0ff */
[----:B------:R-:W-:-:S11]  /*04f0*/  UISETP.NE.U32.AND UP5, UPT, UR6, 0x1, UPT ;  /* 0x000000010600788c */ /* 0x000fd6000bfa5070 */
.L_x_8:
[----:B------:R-:W3:Y:S01]  /*0500*/  SHFL.IDX PT, R0, R97, RZ, 0x1f ;  /* 0x00001fff61007589 */ /* 0x000ee200000e0000 */
[----:B------:R-:W-:-:S04]  /*0510*/  UISETP.NE.AND UP1, UPT, UR10, 0x2, UPT ;  /* 0x000000020a00788c */ /* 0x000fc8000bf25270 */
[----:B------:R-:W-:Y:S02]  /*0520*/  UISETP.EQ.AND UP2, UPT, UR5, URZ, !UP1 ;  /* 0x000000ff0500728c */ /* 0x000fe4000cf42270 */
[----:B------:R-:W-:-:S04]  /*0530*/  USEL UR6, URZ, 0x1, UP1 ;  /* 0x00000001ff067887 */ /* 0x000fc80008800000 */
[----:B------:R-:W-:Y:S02]  /*0540*/  PLOP3.LUT P5, PT, P1, PT, UP2, 0x80, 0x8 ;  /* 0x000000000008781c */ /* 0x000fe40000faf028 */
[----:B---3--:R-:W-:-:S13]  /*0550*/  ISETP.NE.AND P0, PT, R0, RZ, PT ;  /* 0x000000ff0000720c */ /* 0x008fda0003f05270 */
[----:B------:R-:W-:Y:S05]  /*0560*/  @P0 BRA `(.L_x_9) ;  /* 0x0000000000440947 */ /* 0x000fea0003800000 */
[----:B------:R-:W-:Y:S01]  /*0570*/  UMOV UR8, 0x400 ;  /* 0x0000040000087882 */ /* 0x000fe20000000000 */
[----:B------:R-:W-:Y:S01]  /*0580*/  UMOV UR7, 0x1 ;  /* 0x0000000100077882 */ /* 0x000fe20000000000 */
[----:B------:R-:W-:Y:S02]  /*0590*/  ULEA UR8, UR37, UR8, 0x18 ;  /* 0x0000000825087291 */ /* 0x000fe4000f8ec0ff */
[----:B------:R-:W-:-:S04]  /*05a0*/  UIADD3 UR12, UPT, UPT, -UR7, 0x100000, URZ ;  /* 0x00100000070c7890 */ /* 0x000fc8000fffe1ff */
[----:B------:R-:W-:Y:S02]  /*05b0*/  USHF.L.U32 UR13, UR12, 0xb, URZ ;  /* 0x0000000b0c0d7899 */ /* 0x000fe400080006ff */
[----:B------:R-:W-:Y:S01]  /*05c0*/  USHF.L.U32 UR12, UR12, 0x1, URZ ;  /* 0x000000010c0c7899 */ /* 0x000fe200080006ff */
[----:B------:R-:W-:Y:S01]  /*05d0*/  ELECT P0, URZ, PT ;  /* 0x0000000000ff782f */ /* 0x000fe20003800000 */
[----:B------:R-:W3:Y:S10]  /*05e0*/  FENCE.VIEW.ASYNC.S ;  /* 0x00000000000073c6 */ /* 0x000ef40000000000 */
[----:B---3--:R3:W4:Y:S01]  /*05f0*/  SYNCS.EXCH.64 URZ, [UR8], UR12 ;  /* 0x0000000c08ff75b2 */ /* 0x0087220008000100 */
[----:B------:R3:W1:Y:S01]  /*0600*/  SYNCS.EXCH.64 URZ, [UR8+0x20], UR12 ;  /* 0x0000200c08ff75b2 */ /* 0x0006620008000100 */
[----:B------:R3:W1:Y:S01]  /*0610*/  SYNCS.EXCH.64 URZ, [UR8+0x8], UR12 ;  /* 0x0000080c08ff75b2 */ /* 0x0006620008000100 */
[----:B------:R3:W1:Y:S01]  /*0620*/  SYNCS.EXCH.64 URZ, [UR8+0x28], UR12 ;  /* 0x0000280c08ff75b2 */ /* 0x0006620008000100 */
[----:B------:R3:W1:Y:S01]  /*0630*/  SYNCS.EXCH.64 URZ, [UR8+0x10], UR12 ;  /* 0x0000100c08ff75b2 */ /* 0x0006620008000100 */
[----:B------:R3:W1:Y:S01]  /*0640*/  SYNCS.EXCH.64 URZ, [UR8+0x30], UR12 ;  /* 0x0000300c08ff75b2 */ /* 0x0006620008000100 */
[----:B------:R3:W1:Y:S01]  /*0650*/  SYNCS.EXCH.64 URZ, [UR8+0x18], UR12 ;  /* 0x0000180c08ff75b2 */ /* 0x0006620008000100 */
[----:B------:R3:W1:Y:S01]  /*0660*/  SYNCS.EXCH.64 URZ, [UR8+0x38], UR12 ;  /* 0x0000380c08ff75b2 */ /* 0x0006620008000100 */
[----:B------:R-:W-:Y:S01]  /*0670*/  NOP ;  /* 0x0000000000007918 */ /* 0x000fe20000000000 */
.L_x_9:
[----:B------:R-:W2:Y:S01]  /*0680*/  SHFL.IDX PT, R0, R97, RZ, 0x1f ;  /* 0x00001fff61007589 */ /* 0x000ea200000e0000 */
[----:B------:R-:W-:Y:S01]  /*0690*/  NOP ;  /* 0x0000000000007918 */ /* 0x000fe20000000000 */
[----:B--2---:R-:W-:-:S13]  /*06a0*/  ISETP.NE.AND P0, PT, R0, 0x1, PT ;  /* 0x000000010000780c */ /* 0x004fda0003f05270 */
[----:B------:R-:W-:Y:S05]  /*06b0*/  @P0 BRA `(.L_x_10) ;  /* 0x0000000000540947 */ /* 0x000fea0003800000 */
[----:B------:R-:W-:Y:S01]  /*06c0*/  UMOV UR9, 0x400 ;  /* 0x0000040000097882 */ /* 0x000fe20000000000 */
[----:B---3--:R-:W-:Y:S01]  /*06d0*/  UMOV UR8, 0x20 ;  /* 0x0000002000087882 */ /* 0x008fe20000000000 */
[----:B------:R-:W-:Y:S01]  /*06e0*/  UMOV UR7, 0x80 ;  /* 0x0000008000077882 */ /* 0x000fe20000000000 */
[----:B------:R-:W-:Y:S02]  /*06f0*/  ULEA UR9, UR37, UR9, 0x18 ;  /* 0x0000000925097291 */ /* 0x000fe4000f8ec0ff */
[----:B------:R-:W-:-:S04]  /*0700*/  UIADD3 UR12, UPT, UPT, -UR8, 0x100000, URZ ;  /* 0x00100000080c7890 */ /* 0x000fc8000fffe1ff */
[----:B------:R-:W-:Y:S02]  /*0710*/  USHF.L.U32 UR13, UR12, 0xb, URZ ;  /* 0x0000000b0c0d7899 */ /* 0x000fe400080006ff */
[----:B------:R-:W-:Y:S02]  /*0720*/  USHF.L.U32 UR12, UR12, 0x1, URZ ;  /* 0x000000010c0c7899 */ /* 0x000fe400080006ff */
[----:B------:R-:W-:-:S04]  /*0730*/  UIADD3 UR14, UPT, UPT, -UR7, 0x100000, URZ ;  /* 0x00100000070e7890 */ /* 0x000fc8000fffe1ff */
[----:B------:R-:W-:Y:S02]  /*0740*/  USHF.L.U32 UR15, UR14, 0xb, URZ ;  /* 0x0000000b0e0f7899 */ /* 0x000fe400080006ff */
[----:B------:R-:W-:Y:S01]  /*0750*/  USHF.L.U32 UR14, UR14, 0x1, URZ ;  /* 0x000000010e0e7899 */ /* 0x000fe200080006ff */
[----:B------:R-:W-:Y:S01]  /*0760*/  ELECT P0, URZ, PT ;  /* 0x0000000000ff782f */ /* 0x000fe20003800000 */
[----:B------:R-:W2:Y:S02]  /*0770*/  FENCE.VIEW.ASYNC.S ;  /* 0x00000000000073c6 */ /* 0x000ea40000000000 */
[----:B--2---:R2:W3:Y:S08]  /*0780*/  SYNCS.EXCH.64 URZ, [UR9+0x40], UR12 ;  /* 0x0000400c09ff75b2 */ /* 0x0044f00008000100 */
        /* <DEDUP_REMOVED lines=8> */
.L_x_10:
[----:B------:R-:W4:Y:S01]  /*0810*/  SHFL.IDX PT, R0, R97, RZ, 0x1f ;  /* 0x00001fff61007589 */ /* 0x000f2200000e0000 */
[----:B------:R-:W-:Y:S01]  /*0820*/  NOP ;  /* 0x0000000000007918 */ /* 0x000fe20000000000 */
[----:B----4-:R-:W-:-:S13]  /*0830*/  ISETP.NE.AND P0, PT, R0, 0x3, PT ;  /* 0x000000030000780c */ /* 0x010fda0003f05270 */
[----:B------:R-:W-:Y:S05]  /*0840*/  @P0 BRA `(.L_x_11) ;  /* 0x00000000002c0947 */ /* 0x000fea0003800000 */
[----:B---3--:R-:W-:Y:S01]  /*0850*/  UMOV UR8, 0x400 ;  /* 0x0000040000087882 */ /* 0x008fe20000000000 */
[----:B------:R-:W-:Y:S01]  /*0860*/  UMOV UR7, 0x20 ;  /* 0x0000002000077882 */ /* 0x000fe20000000000 */
[----:B------:R-:W-:Y:S02]  /*0870*/  ULEA UR8, UR37, UR8, 0x18 ;  /* 0x0000000825087291 */ /* 0x000fe4000f8ec0ff */
[----:B--2---:R-:W-:-:S04]  /*0880*/  UIADD3 UR12, UPT, UPT, -UR7, 0x100000, URZ ;  /* 0x00100000070c7890 */ /* 0x004fc8000fffe1ff */
[----:B------:R-:W-:Y:S02]  /*0890*/  USHF.L.U32 UR13, UR12, 0xb, URZ ;  /* 0x0000000b0c0d7899 */ /* 0x000fe400080006ff */
[----:B------:R-:W-:Y:S01]  /*08a0*/  USHF.L.U32 UR12, UR12, 0x1, URZ ;  /* 0x000000010c0c7899 */ /* 0x000fe200080006ff */
[----:B------:R-:W-:Y:S01]  /*08b0*/  ELECT P0, URZ, PT ;  /* 0x0000000000ff782f */ /* 0x000fe20003800000 */
[----:B------:R-:W2:Y:S10]  /*08c0*/  FENCE.VIEW.ASYNC.S ;  /* 0x00000000000073c6 */ /* 0x000eb40000000000 */
[----:B--2---:R4:W2:Y:S01]  /*08d0*/  SYNCS.EXCH.64 URZ, [UR8+0x80], UR12 ;  /* 0x0000800c08ff75b2 */ /* 0x0048a20008000100 */
[----:B------:R4:W3:Y:S02]  /*08e0*/  SYNCS.EXCH.64 URZ, [UR8+0x88], UR12 ;  /* 0x0000880c08ff75b2 */ /* 0x0008e40008000100 */
[----:B----4-:R-:W-:Y:S01]  /*08f0*/  NOP ;  /* 0x0000000000007918 */ /* 0x010fe20000000000 */
.L_x_11:
[----:B------:R-:W4:Y:S01]  /*0900*/  SHFL.IDX PT, R0, R97, RZ, 0x1f ;  /* 0x00001fff61007589 */ /* 0x000f2200000e0000 */
[----:B------:R-:W-:Y:S01]  /*0910*/  NOP ;  /* 0x0000000000007918 */ /* 0x000fe20000000000 */
[----:B----4-:R-:W-:-:S13]  /*0920*/  ISETP.NE.AND P0, PT, R0, 0x4, PT ;  /* 0x000000040000780c */ /* 0x010fda0003f05270 */
[----:B------:R-:W-:Y:S05]  /*0930*/  @P0 BRA `(.L_x_12) ;  /* 0x0000000000480947 */ /* 0x000fea0003800000 */
[----:B--2---:R-:W-:Y:S01]  /*0940*/  UMOV UR9, 0x1e0 ;  /* 0x000001e000097882 */ /* 0x004fe20000000000 */
[----:B---3--:R-:W-:Y:S01]  /*0950*/  UMOV UR8, 0x400 ;  /* 0x0000040000087882 */ /* 0x008fe20000000000 */
[----:B------:R-:W-:Y:S01]  /*0960*/  USEL UR9, UR9, 0x1a0, UP5 ;  /* 0x000001a009097887 */ /* 0x000fe2000a800000 */
        /* <DEDUP_REMOVED lines=10> */
[----:B--2---:R4:W2:Y:S08]  /*0a10*/  SYNCS.EXCH.64 URZ, [UR8+0x90], UR12 ;  /* 0x0000900c08ff75b2 */ /* 0x0048b00008000100 */
[----:B------:R4:W3:Y:S01]  /*0a20*/  SYNCS.EXCH.64 URZ, [UR8+0xa0], UR14 ;  /* 0x0000a00e08ff75b2 */ /* 0x0008e20008000100 */
[----:B------:R4:W1:Y:S01]  /*0a30*/  SYNCS.EXCH.64 URZ, [UR8+0x98], UR12 ;  /* 0x0000980c08ff75b2 */ /* 0x0008620008000100 */
[----:B------:R4:W1:Y:S02]  /*0a40*/  SYNCS.EXCH.64 URZ, [UR8+0xa8], UR14 ;  /* 0x0000a80e08ff75b2 */ /* 0x0008640008000100 */
[----:B----4-:R-:W-:Y:S01]  /*0a50*/  NOP ;  /* 0x0000000000007918 */ /* 0x010fe20000000000 */
.L_x_12:
[----:B------:R-:W4:Y:S01]  /*0a60*/  SHFL.IDX PT, R0, R97, RZ, 0x1f ;  /* 0x00001fff61007589 */ /* 0x000f2200000e0000 */
[----:B------:R-:W-:Y:S01]  /*0a70*/  NOP ;  /* 0x0000000000007918 */ /* 0x000fe20000000000 */
[----:B----4-:R-:W-:-:S13]  /*0a80*/  ISETP.NE.AND P0, PT, R0, 0x5, PT ;  /* 0x000000050000780c */ /* 0x010fda0003f05270 */
[----:B------:R-:W-:Y:S05]  /*0a90*/  @P0 BRA `(.L_x_13) ;  /* 0x0000000000540947 */ /* 0x000fea0003800000 */
[----:B--2---:R-:W-:Y:S01]  /*0aa0*/  UMOV UR9, 0x400 ;  /* 0x0000040000097882 */ /* 0x004fe20000000000 */
        /* <DEDUP_REMOVED lines=14> */
[----:B------:R4:W1:Y:S01]  /*0b90*/  SYNCS.EXCH.64 URZ, [UR9+0xd8], UR14 ;  /* 0x0000d80e09ff75b2 */ /* 0x0008620008000100 */
[----:B------:R4:W1:Y:S01]  /*0ba0*/  SYNCS.EXCH.64 URZ, [UR9+0xc0], UR12 ;  /* 0x0000c00c09ff75b2 */ /* 0x0008620008000100 */
[----:B------:R4:W1:Y:S01]  /*0bb0*/  SYNCS.EXCH.64 URZ, [UR9+0xe0], UR14 ;  /* 0x0000e00e09ff75b2 */ /* 0x0008620008000100 */
[----:B------:R4:W1:Y:S01]  /*0bc0*/  SYNCS.EXCH.64 URZ, [UR9+0xc8], UR12 ;  /* 0x0000c80c09ff75b2 */ /* 0x0008620008000100 */
[----:B------:R4:W1:Y:S02]  /*0bd0*/  SYNCS.EXCH.64 URZ, [UR9+0xe8], UR14 ;  /* 0x0000e80e09ff75b2 */ /* 0x0008640008000100 */
[----:B----4-:R-:W-:Y:S01]  /*0be0*/  NOP ;  /* 0x0000000000007918 */ /* 0x010fe20000000000 */
.L_x_13:
[----:B------:R-:W4:Y:S01]  /*0bf0*/  SHFL.IDX PT, R0, R97, RZ, 0x1f ;  /* 0x00001fff61007589 */ /* 0x000f2200000e0000 */
[----:B------:R-:W-:Y:S01]  /*0c00*/  ISETP.NE.OR P1, PT, RZ, UR10, !P1 ;  /* 0x0000000aff007c0c */ /* 0x000fe2000cf25670 */
        /* <DEDUP_REMOVED lines=12> */
[----:B------:R4:W3:Y:S01]  /*0cd0*/  SYNCS.EXCH.64 URZ, [UR8+0x100], UR12 ;  /* 0x0001000c08ff75b2 */ /* 0x0008e20008000100 */
[----:B------:R4:W1:Y:S01]  /*0ce0*/  SYNCS.EXCH.64 URZ, [UR8+0xf8], UR12 ;  /* 0x0000f80c08ff75b2 */ /* 0x0008620008000100 */
[----:B------:R4:W1:Y:S02]  /*0cf0*/  SYNCS.EXCH.64 URZ, [UR8+0x108], UR12 ;  /* 0x0001080c08ff75b2 */ /* 0x0008640008000100 */
[----:B----4-:R-:W-:Y:S01]  /*0d00*/  NOP ;  /* 0x0000000000007918 */ /* 0x010fe20000000000 */
.L_x_14:
[----:B------:R-:W-:Y:S01]  /*0d10*/  VOTEU.ALL UP1, P1 ;  /* 0x0000000000ff7886 */ /* 0x000fe20000820000 */
[----:B---3--:R-:W3:Y:S01]  /*0d20*/  LDCU UR8, c[0x0][0x36c] ;  /* 0x00006d80ff0877ac */ /* 0x008ee20008000800 */
[----:B------:R-:W-:Y:S01]  /*0d30*/  NOP ;  /* 0x0000000000007918 */ /* 0x000fe20000000000 */
[----:B------:R-:W-:Y:S01]  /*0d40*/  LOP3.LUT R10, R104, 0x1f, RZ, 0xc0, !PT ;  /* 0x0000001f680a7812 */ /* 0x000fe200078ec0ff */
[----:B--2---:R-:W-:Y:S01]  /*0d50*/  UMOV UR12, 0x20 ;  /* 0x00000020000c7882 */ /* 0x004fe20000000000 */
[----:B------:R-:W-:Y:S01]  /*0d60*/  @!UP1 UMOV UR7, 0x400 ;  /* 0x0000040000079882 */ /* 0x000fe20000000000 */
[----:B------:R-:W-:-:S04]  /*0d70*/  @!UP1 UIADD3 UR12, UPT, UPT, -UR12, 0x100000, URZ ;  /* 0x001000000c0c9890 */ /* 0x000fc8000fffe1ff */
[----:B------:R-:W-:Y:S02]  /*0d80*/  @!UP1 USHF.L.U32 UR13, UR12, 0xb, URZ ;  /* 0x0000000b0c0d9899 */ /* 0x000fe400080006ff */
[----:B------:R-:W-:Y:S02]  /*0d90*/  @!UP1 USHF.L.U32 UR12, UR12, 0x1, URZ ;  /* 0x000000010c0c9899 */ /* 0x000fe400080006ff */
[----:B------:R-:W-:Y:S01]  /*0da0*/  @!UP1 ULEA UR7, UR37, UR7, 0x18 ;  /* 0x0000000725079291 */ /* 0x000fe2000f8ec0ff */
[----:B------:R-:W-:Y:S01]  /*0db0*/  VOTEU.ALL UP1, P1 ;  /* 0x0000000000ff7886 */ /* 0x000fe20000820000 */
[----:B------:R-:W-:Y:S01]  /*0dc0*/  UISETP.NE.AND UP4, UPT, UR10, URZ, UPT ;  /* 0x000000ff0a00728c */ /* 0x000fe2000bf85270 */
[----:B------:R-:W2:Y:S09]  /*0dd0*/  FENCE.VIEW.ASYNC.S ;  /* 0x00000000000073c6 */ /* 0x000eb20000000000 */
[----:B--2---:R2:W4:Y:S01]  /*0de0*/  @!UP1 SYNCS.EXCH.64 URZ, [UR7+0x110], UR12 ;  /* 0x0001100c07ff95b2 */ /* 0x0045220008000100 */
[----:B---3--:R-:W-:-:S09]  /*0df0*/  UISETP.EQ.U32.AND UP1, UPT, UR8, 0x1, UPT ;  /* 0x000000010800788c */ /* 0x008fd2000bf22070 */
[----:B------:R-:W-:Y:S05]  /*0e00*/  BRA.U !UP1, `(.L_x_15) ;  /* 0x0000000109087547 */ /* 0x000fea000b800000 */
[----:B-1--4-:R-:W-:Y:S01]  /*0e10*/  UCGABAR_ARV ;  /* 0x00000000000079c7 */ /* 0x012fe20008000000 */
[----:B------:R-:W-:Y:S05]  /*0e20*/  BRA `(.L_x_16) ;  /* 0x0000000000047947 */ /* 0x000fea0003800000 */
.L_x_15:
[----:B-1--4-:R-:W-:Y:S01]  /*0e30*/  NOP ;  /* 0x0000000000007918 */ /* 0x012fe20000000000 */
.L_x_16:
[----:B------:R-:W1:Y:S01]  /*0e40*/  S2R R20, SR_CTAID.Y ;  /* 0x0000000000147919 */ /* 0x000e620000002600 */
[----:B------:R-:W-:-:S05]  /*0e50*/  CS2R.32 R90, SR_CgaSize ;  /* 0x00000000005a7805 */ /* 0x000fca0000008a00 */
[----:B------:R-:W-:-:S05]  /*0e60*/  IMAD R90, R90, -0xa0, RZ ;  /* 0xffffff605a5a7824 */ /* 0x000fca00078e02ff */
[----:B--2---:R-:W-:-:S14]  /*0e70*/  R2UR UR7, R90 ;  /* 0x000000005a0772ca */ /* 0x004fdc00000e0000 */
[----:B------:R-:W2:Y:S01]  /*0e80*/  LDCU UR7, c[0x0][UR7+0x2b4] ;  /* 0x00005680070777ac */ /* 0x000ea20008000800 */
[----:B------:R-:W-:-:S05]  /*0e90*/  CS2R.32 R0, SR_CgaSize ;  /* 0x0000000000007805 */ /* 0x000fca0000008a00 */
[----:B------:R-:W-:-:S06]  /*0ea0*/  IMAD R0, R0, -0xa0, RZ ;  /* 0xffffff6000007824 */ /* 0x000fcc00078e02ff */
[----:B------:R-:W3:Y:S01]  /*0eb0*/  LDC R0, c[0x0][R0+0x2a4] ;  /* 0x0000a90000007b82 */ /* 0x000ee20000000800 */
[----:B------:R-:W-:Y:S01]  /*0ec0*/  PRMT R8, RZ, 0x7610, R8 ;  /* 0x00007610ff087816 */ /* 0x000fe20000000008 */
[----:B------:R-:W4:Y:S01]  /*0ed0*/  S2R R11, SR_CTAID.X ;  /* 0x00000000000b7919 */ /* 0x000f220000002500 */
[----:B------:R-:W-:-:S05]  /*0ee0*/  CS2R.32 R90, SR_CgaSize ;  /* 0x00000000005a7805 */ /* 0x000fca0000008a00 */
[----:B------:R-:W-:-:S05]  /*0ef0*/  IMAD R90, R90, -0xa0, RZ ;  /* 0xffffff605a5a7824 */ /* 0x000fca00078e02ff */
[----:B------:R-:W-:-:S14]  /*0f00*/  R2UR UR8, R90 ;  /* 0x000000005a0872ca */ /* 0x000fdc00000e0000 */
[----:B------:R-:W3:Y:S01]  /*0f10*/  LDCU UR8, c[0x0][UR8+0x2b0] ;  /* 0x00005600080877ac */ /* 0x000ee20008000800 */
[----:B------:R-:W-:Y:S01]  /*0f20*/  UISETP.NE.AND UP2, UPT, UR10, 0x2, UPT ;  /* 0x000000020a00788c */ /* 0x000fe2000bf45270 */
[----:B------:R-:W2:Y:S01]  /*0f30*/  LDC R9, c[0x0][0xb24] ;  /* 0x0002c900ff097b82 */ /* 0x000ea20000000800 */
[----:B------:R-:W-:-:S05]  /*0f40*/  CS2R.32 R2, SR_CgaSize ;  /* 0x0000000000027805 */ /* 0x000fca0000008a00 */
[----:B------:R-:W-:-:S06]  /*0f50*/  IMAD R2, R2, -0xa0, RZ ;  /* 0xffffff6002027824 */ /* 0x000fcc00078e02ff */
[----:B------:R-:W3:Y:S08]  /*0f60*/  LDC R2, c[0x0][R2+0x2a0] ;  /* 0x0000a80002027b82 */ /* 0x000ef00000000800 */
[----:B------:R-:W3:Y:S01]  /*0f70*/  LDC R40, c[0x0][0xb24] ;  /* 0x0002c900ff287b82 */ /* 0x000ee20000000800 */
[----:B-1----:R-:W-:-:S07]  /*0f80*/  I2FP.F32.U32 R3, R20 ;  /* 0x0000001400037245 */ /* 0x002fce0000201000 */
[----:B------:R-:W1:Y:S01]  /*0f90*/  S2UR UR36, SR_CTAID.Z ;  /* 0x00000000002479c3 */ /* 0x000e620000002700 */
[----:B--2---:R-:W-:Y:S01]  /*0fa0*/  ISETP.GE.AND P0, PT, R9, 0x1, PT ;  /* 0x000000010900780c */ /* 0x004fe20003f06270 */
[----:B----4-:R-:W-:Y:S01]  /*0fb0*/  IMAD.MOV.U32 R21, RZ, RZ, R11 ;  /* 0x000000ffff157224 */ /* 0x010fe200078e000b */
[----:B------:R-:W-:Y:S01]  /*0fc0*/  I2FP.F32.U32 R4, R11 ;  /* 0x0000000b00047245 */ /* 0x000fe20000201000 */
[----:B------:R-:W-:Y:S01]  /*0fd0*/  FMUL R3, R3, UR7 ;  /* 0x0000000703037c20 */ /* 0x000fe20008400000 */
[----:B------:R-:W2:Y:S03]  /*0fe0*/  LDCU UR7, c[0x0][0xb30] ;  /* 0x00016600ff0777ac */ /* 0x000ea60008000800 */
[----:B---3--:R-:W-:Y:S01]  /*0ff0*/  FMUL R4, R4, UR8 ;  /* 0x0000000804047c20 */ /* 0x008fe20008400000 */
[----:B------:R-:W3:Y:S08]  /*1000*/  F2I.U32.TRUNC.NTZ R83, R3 ;  /* 0x0000000300537305 */ /* 0x000ef0000020f000 */
[----:B------:R-:W4:Y:S01]  /*1010*/  F2I.U32.TRUNC.NTZ R90, R4 ;  /* 0x00000004005a7305 */ /* 0x000f22000020f000 */
[----:B--2---:R-:W-:Y:S01]  /*1020*/  UISETP.NE.AND UP3, UPT, UR7, 0x1, UPT ;  /* 0x000000010700788c */ /* 0x004fe2000bf65270 */
[----:B---3--:R-:W-:-:S05]  /*1030*/  IADD3 R83, PT, PT, -R83, RZ, RZ ;  /* 0x000000ff53537210 */ /* 0x008fca0007ffe1ff */
[----:B------:R-:W-:Y:S01]  /*1040*/  IMAD R83, R0, R83, R20 ;  /* 0x0000005300537224 */ /* 0x000fe200078e0214 */
[----:B------:R-:W-:Y:S01]  /*1050*/  PRMT R0, RZ, 0x7610, R0 ;  /* 0x00007610ff007816 */ /* 0x000fe20000000000 */
[----:B----4-:R-:W-:-:S04]  /*1060*/  IMAD.MOV R90, RZ, RZ, -R90 ;  /* 0x000000ffff5a7224 */ /* 0x010fc800078e0a5a */
[----:B------:R-:W-:Y:S01]  /*1070*/  IMAD R90, R2, R90, R11 ;  /* 0x0000005a025a7224 */ /* 0x000fe200078e020b */
[----:B-1----:R-:W-:Y:S06]  /*1080*/  BRA.U UP4, `(.L_x_17) ;  /* 0x0000000104247547 */ /* 0x002fec000b800000 */
[----:B------:R-:W-:Y:S01]  /*1090*/  ISETP.NE.AND P1, PT, R83, RZ, PT ;  /* 0x000000ff5300720c */ /* 0x000fe20003f25270 */
[----:B------:R-:W-:Y:S01]  /*10a0*/  IMAD.MOV.U32 R0, RZ, RZ, 0x3 ;  /* 0x00000003ff007424 */ /* 0x000fe200078e00ff */
[C---:B------:R-:W-:Y:S02]  /*10b0*/  LOP3.LUT R3, R90.reuse, 0xfffffffe, RZ, 0xc0, !PT ;  /* 0xfffffffe5a037812 */ /* 0x040fe400078ec0ff */
[----:B------:R-:W-:Y:S02]  /*10c0*/  ISETP.LT.U32.OR P1, PT, R90, 0x2, !P1 ;  /* 0x000000025a00780c */ /* 0x000fe40004f21470 */
[----:B------:R-:W-:Y:S02]  /*10d0*/  SHF.L.U32 R0, R0, R3, RZ ;  /* 0x0000000300007219 */ /* 0x000fe400000006ff */
[----:B------:R-:W-:Y:S02]  /*10e0*/  SEL R5, RZ, 0x1, !P1 ;  /* 0x00000001ff057807 */ /* 0x000fe40004800000 */
[----:B------:R-:W-:-:S05]  /*10f0*/  SEL R2, RZ, 0x2, !P1 ;  /* 0x00000002ff027807 */ /* 0x000fca0004800000 */
[----:B------:R-:W-:-:S05]  /*1100*/  IMAD.IADD R2, R5, 0x1, R2 ;  /* 0x0000000105027824 */ /* 0x000fca00078e0202 */
[----:B------:R-:W-:Y:S02]  /*1110*/  PRMT R8, R2, 0x7610, R8 ;  /* 0x0000761002087816 */ /* 0x000fe40000000008 */
.L_x_17:
[----:B------:R-:W-:Y:S05]  /*1120*/  @!P0 BRA `(.L_x_18) ;  /* 0x0000000000b88947 */ /* 0x000fea0003800000 */
[----:B------:R-:W1:Y:S01]  /*1130*/  LDC.64 R4, c[0x0][0xb18] ;  /* 0x0002c600ff047b82 */ /* 0x000e620000000a00 */
[----:B------:R-:W-:-:S07]  /*1140*/  ISETP.NE.AND P0, PT, R9, 0x1, PT ;  /* 0x000000010900780c */ /* 0x000fce0003f05270 */
[----:B------:R-:W2:Y:S08]  /*1150*/  LDC R14, c[0x0][0xb0c] ;  /* 0x0002c300ff0e7b82 */ /* 0x000eb00000000800 */
[----:B------:R-:W3:Y:S08]  /*1160*/  LDC R13, c[0x0][0x370] ;  /* 0x0000dc00ff0d7b82 */ /* 0x000ef00000000800 */
[----:B------:R-:W4:Y:S01]  /*1170*/  LDC R16, c[0x0][0x374] ;  /* 0x0000dd00ff107b82 */ /* 0x000f220000000800 */
[----:B-1----:R-:W-:-:S07]  /*1180*/  ISETP.NE.AND P1, PT, R4, 0x1, PT ;  /* 0x000000010400780c */ /* 0x002fce0003f25270 */
[----:B------:R-:W3:Y:S01]  /*1190*/  LDC.64 R6, c[0x0][0xb10] ;  /* 0x0002c400ff067b82 */ /* 0x000ee20000000a00 */
[----:B--2---:R-:W-:-:S07]  /*11a0*/  ISETP.NE.AND P2, PT, R14, 0x1, PT ;  /* 0x000000010e00780c */ /* 0x004fce0003f45270 */
[----:B------:R-:W1:Y:S08]  /*11b0*/  LDC R12, c[0x0][0xb20] ;  /* 0x0002c800ff0c7b82 */ /* 0x000e700000000800 */
[----:B------:R-:W2:Y:S01]  /*11c0*/  LDC.64 R2, c[0x0][0xb28] ;  /* 0x0002ca00ff027b82 */ /* 0x000ea20000000a00 */
[----:B----4-:R-:W-:-:S04]  /*11d0*/  IMAD.HI.U32 R15, R16, R5, RZ ;  /* 0x00000005100f7227 */ /* 0x010fc800078e00ff */
[----:B------:R-:W-:-:S04]  /*11e0*/  IMAD.HI.U32 R5, R20, R5, RZ ;  /* 0x0000000514057227 */ /* 0x000fc800078e00ff */
[----:B---3--:R-:W-:-:S04]  /*11f0*/  IMAD.HI.U32 R18, R13, R6, RZ ;  /* 0x000000060d127227 */ /* 0x008fc800078e00ff */
[C---:B------:R-:W-:Y:S01]  /*1200*/  IMAD.HI.U32 R22, R11.reuse, R6, RZ ;  /* 0x000000060b167227 */ /* 0x040fe200078e00ff */
[-C--:B------:R-:W-:Y:S02]  /*1210*/  @P2 SHF.R.U32.HI R13, RZ, R7.reuse, R18 ;  /* 0x00000007ff0d2219 */ /* 0x080fe40000011612 */
[-C--:B-1----:R-:W-:Y:S02]  /*1220*/  @P1 SHF.R.U32.HI R16, RZ, R12.reuse, R15 ;  /* 0x0000000cff101219 */ /* 0x082fe4000001160f */
[----:B------:R-:W-:Y:S02]  /*1230*/  SHF.R.U32.HI R5, RZ, R12, R5 ;  /* 0x0000000cff057219 */ /* 0x000fe40000011605 */
[----:B------:R-:W-:Y:S02]  /*1240*/  SHF.R.U32.HI R22, RZ, R7, R22 ;  /* 0x00000007ff167219 */ /* 0x000fe40000011616 */
[----:B------:R-:W-:Y:S01]  /*1250*/  SEL R5, R20, R5, !P1 ;  /* 0x0000000514057207 */ /* 0x000fe20004800000 */
[----:B--2---:R-:W-:Y:S01]  /*1260*/  IMAD.HI.U32 R18, R16, R2, RZ ;  /* 0x0000000210127227 */ /* 0x004fe200078e00ff */
[----:B------:R-:W-:-:S02]  /*1270*/  SEL R21, R11, R22, !P2 ;  /* 0x000000160b157207 */ /* 0x000fc40005000000 */
[----:B------:R-:W-:Y:S01]  /*1280*/  IADD3 R7, PT, PT, -R5, RZ, RZ ;  /* 0x000000ff05077210 */ /* 0x000fe20007ffe1ff */
[----:B------:R-:W-:Y:S01]  /*1290*/  IMAD.HI.U32 R6, R13, R2, RZ ;  /* 0x000000020d067227 */ /* 0x000fe200078e00ff */
[----:B------:R-:W-:-:S03]  /*12a0*/  @P0 SHF.R.U32.HI R16, RZ, R3, R18 ;  /* 0x00000003ff100219 */ /* 0x000fc60000011612 */
[----:B------:R-:W-:Y:S01]  /*12b0*/  IMAD R7, R4, R7, R20 ;  /* 0x0000000704077224 */ /* 0x000fe200078e0214 */
[----:B------:R-:W-:Y:S01]  /*12c0*/  @P0 SHF.R.U32.HI R13, RZ, R3, R6 ;  /* 0x00000003ff0d0219 */ /* 0x000fe20000011606 */
[----:B------:R-:W-:-:S04]  /*12d0*/  IMAD R16, R16, R9, RZ ;  /* 0x0000000910107224 */ /* 0x000fc800078e02ff */
[----:B------:R-:W-:Y:S01]  /*12e0*/  IMAD R6, R13, R9, RZ ;  /* 0x000000090d067224 */ /* 0x000fe200078e02ff */
[----:B------:R-:W-:-:S04]  /*12f0*/  ISETP.GE.AND P1, PT, R5, R16, PT ;  /* 0x000000100500720c */ /* 0x000fc80003f26270 */
[----:B------:R-:W-:Y:S01]  /*1300*/  ISETP.GE.OR P1, PT, R21, R6, P1 ;  /* 0x000000061500720c */ /* 0x000fe20000f26670 */
[----:B------:R-:W-:-:S05]  /*1310*/  IMAD.HI.U32 R6, R5, R2, RZ ;  /* 0x0000000205067227 */ /* 0x000fca00078e00ff */
[----:B------:R-:W-:-:S04]  /*1320*/  SHF.R.U32.HI R6, RZ, R3, R6 ;  /* 0x00000003ff067219 */ /* 0x000fc80000011606 */
[----:B------:R-:W-:-:S03]  /*1330*/  SEL R6, R5, R6, !P0 ;  /* 0x0000000605067207 */ /* 0x000fc60004000000 */
[----:B------:R-:W-:Y:S01]  /*1340*/  @!P1 IMAD.HI.U32 R12, R21, R2, RZ ;  /* 0x00000002150c9227 */ /* 0x000fe200078e00ff */
[----:B------:R-:W-:-:S04]  /*1350*/  IADD3 R2, PT, PT, -R6, RZ, RZ ;  /* 0x000000ff06027210 */ /* 0x000fc80007ffe1ff */
[----:B------:R-:W-:Y:S01]  /*1360*/  @!P1 SHF.R.U32.HI R12, RZ, R3, R12 ;  /* 0x00000003ff0c9219 */ /* 0x000fe2000001160c */
[----:B------:R-:W-:-:S03]  /*1370*/  IMAD R2, R9, R2, R5 ;  /* 0x0000000209027224 */ /* 0x000fc600078e0205 */
[----:B------:R-:W-:-:S05]  /*1380*/  @!P1 SEL R3, R21, R12, !P0 ;  /* 0x0000000c15039207 */ /* 0x000fca0004000000 */
[--C-:B------:R-:W-:Y:S02]  /*1390*/  @!P1 IMAD.IADD R6, R6, 0x1, -R3.reuse ;  /* 0x0000000106069824 */ /* 0x100fe400078e0a03 */
[----:B------:R-:W-:Y:S01]  /*13a0*/  @!P1 IMAD R3, R2, R13, R3 ;  /* 0x0000000d02039224 */ /* 0x000fe200078e0203 */
[----:B------:R-:W-:Y:S01]  /*13b0*/  IADD3 R2, PT, PT, -R21, RZ, RZ ;  /* 0x000000ff15027210 */ /* 0x000fe20007ffe1ff */
[----:B------:R-:W-:Y:S02]  /*13c0*/  @!P1 IMAD R5, R6, R9, R21 ;  /* 0x0000000906059224 */ /* 0x000fe400078e0215 */
[----:B------:R-:W-:Y:S02]  /*13d0*/  @!P1 IMAD.MOV.U32 R21, RZ, RZ, R3 ;  /* 0x000000ffff159224 */ /* 0x000fe400078e0003 */
[----:B------:R-:W-:Y:S02]  /*13e0*/  IMAD R2, R14, R2, R11 ;  /* 0x000000020e027224 */ /* 0x000fe400078e020b */
[----:B------:R-:W-:-:S02]  /*13f0*/  IMAD R20, R5, R4, R7 ;  /* 0x0000000405147224 */ /* 0x000fc400078e0207 */
[----:B------:R-:W-:Y:S02]  /*1400*/  IMAD R21, R21, R14, R2 ;  /* 0x0000000e15157224 */ /* 0x000fe400078e0202 */
.L_x_18:
[----:B------:R-:W-:Y:S05]  /*1410*/  BRA.U UP3, `(.L_x_19) ;  /* 0x0000000103407547 */ /* 0x000fea000b800000 */
[----:B------:R-:W1:Y:S08]  /*1420*/  LDC.64 R4, c[0x0][0xb10] ;  /* 0x0002c400ff047b82 */ /* 0x000e700000000a00 */
[----:B------:R-:W2:Y:S08]  /*1430*/  LDC.64 R2, c[0x0][0xb18] ;  /* 0x0002c600ff027b82 */ /* 0x000eb00000000a00 */
[----:B------:R-:W3:Y:S08]  /*1440*/  LDC R6, c[0x0][0xb20] ;  /* 0x0002c800ff067b82 */ /* 0x000ef00000000800 */
[----:B------:R-:W4:Y:S01]  /*1450*/  LDC R12, c[0x0][0xb0c] ;  /* 0x0002c300ff0c7b82 */ /* 0x000f220000000800 */
[----:B-1----:R-:W-:-:S05]  /*1460*/  IMAD.HI.U32 R4, R21, R4, RZ ;  /* 0x0000000415047227 */ /* 0x002fca00078e00ff */
[----:B------:R-:W-:Y:S01]  /*1470*/  SHF.R.U32.HI R4, RZ, R5, R4 ;  /* 0x00000005ff047219 */ /* 0x000fe20000011604 */
[----:B--2---:R-:W-:Y:S01]  /*1480*/  IMAD.HI.U32 R3, R20, R3, RZ ;  /* 0x0000000314037227 */ /* 0x004fe200078e00ff */
[----:B------:R-:W-:-:S04]  /*1490*/  ISETP.NE.AND P0, PT, R2, 0x1, PT ;  /* 0x000000010200780c */ /* 0x000fc80003f05270 */
[----:B---3--:R-:W-:-:S04]  /*14a0*/  SHF.R.U32.HI R3, RZ, R6, R3 ;  /* 0x00000006ff037219 */ /* 0x008fc80000011603 */
[----:B------:R-:W-:Y:S02]  /*14b0*/  SEL R3, R20, R3, !P0 ;  /* 0x0000000314037207 */ /* 0x000fe40004000000 */
[----:B----4-:R-:W-:-:S04]  /*14c0*/  ISETP.NE.AND P1, PT, R12, 0x1, PT ;  /* 0x000000010c00780c */ /* 0x010fc80003f25270 */
[----:B------:R-:W-:-:S05]  /*14d0*/  SEL R6, R21, R4, !P1 ;  /* 0x0000000415067207 */ /* 0x000fca0004800000 */
[----:B------:R-:W-:Y:S02]  /*14e0*/  IMAD.IADD R4, R3, 0x1, -R6 ;  /* 0x0000000103047824 */ /* 0x000fe400078e0a06 */
[----:B------:R-:W-:Y:S02]  /*14f0*/  IMAD.IADD R3, R6, 0x1, -R3 ;  /* 0x0000000106037824 */ /* 0x000fe400078e0a03 */
[----:B------:R-:W-:Y:S02]  /*1500*/  IMAD R21, R4, R12, R21 ;  /* 0x0000000c04157224 */ /* 0x000fe400078e0215 */
[----:B------:R-:W-:Y:S02]  /*1510*/  IMAD R20, R3, R2, R20 ;  /* 0x0000000203147224 */ /* 0x000fe400078e0214 */
.L_x_19:
[----:B------:R-:W-:Y:S05]  /*1520*/  BRA.U !UP1, `(.L_x_20) ;  /* 0x00000001090c7547 */ /* 0x000fea000b800000 */
[----:B------:R-:W-:Y:S01]  /*1530*/  UCGABAR_WAIT ;  /* 0x0000000000007dc7 */ /* 0x000fe20008000000 */
[----:B------:R-:W-:Y:S01]  /*1540*/  CCTL.IVALL ;  /* 0x00000000ff00798f */ /* 0x000fe20002000000 */
[----:B------:R-:W-:Y:S05]  /*1550*/  BRA `(.L_x_21) ;  /* 0x0000000000047947 */ /* 0x000fea0003800000 */
.L_x_20:
[----:B------:R-:W-:Y:S06]  /*1560*/  BAR.SYNC.DEFER_BLOCKING 0x0 ;  /* 0x0000000000007b1d */ /* 0x000fec0000010000 */
.L_x_21:
[----:B------:R-:W-:Y:S05]  /*1570*/  BRA.U UP2, `(.L_x_22) ;  /* 0x00000015020c7547 */ /* 0x000fea000b800000 */
[----:B------:R-:W1:Y:S01]  /*1580*/  LDCU UR4, c[0x0][0x38c] ;  /* 0x00007180ff0477ac */ /* 0x000e620008000800 */
[----:B------:R-:W2:Y:S01]  /*1590*/  LDC R9, c[0x0][0x370] ;  /* 0x0000dc00ff097b82 */ /* 0x000ea20000000800 */
[C---:B------:R-:W-:Y:S01]  /*15a0*/  IMAD.SHL.U32 R17, R11.reuse, 0x80, RZ ;  /* 0x000000800b117824 */ /* 0x040fe200078e00ff */
[----:B------:R-:W-:Y:S01]  /*15b0*/  PLOP3.LUT P1, PT, PT, PT, UP5, 0x80, 0x8 ;  /* 0x000000000008781c */ /* 0x000fe20003f2f058 */
[----:B------:R-:W-:Y:S01]  /*15c0*/  UISETP.NE.AND UP1, UPT, UR10, URZ, UPT ;  /* 0x000000ff0a00728c */ /* 0x000fe2000bf25270 */
[----:B------:R-:W-:Y:S01]  /*15d0*/  ISETP.NE.AND P4, PT, R10, RZ, P5 ;  /* 0x000000ff0a00720c */ /* 0x000fe20002f85270 */
[----:B------:R-:W-:Y:S01]  /*15e0*/  IMAD.SHL.U32 R16, R11, 0x40, RZ ;  /* 0x000000400b107824 */ /* 0x000fe200078e00ff */
[----:B------:R-:W-:Y:S01]  /*15f0*/  PLOP3.LUT P1, PT, P1, PT, PT, 0x8, 0x80 ;  /* 0x000000000080781c */ /* 0x000fe20000f2e170 */
[----:B------:R-:W-:Y:S01]  /*1600*/  IMAD.MOV.U32 R15, RZ, RZ, 0x1 ;  /* 0x00000001ff0f7424 */ /* 0x000fe200078e00ff */
[----:B------:R-:W3:Y:S01]  /*1610*/  LDC R0, c[0x0][0x374] ;  /* 0x0000dd00ff007b82 */ /* 0x000ee20000000800 */
[----:B------:R-:W-:Y:S01]  /*1620*/  IMAD.MOV.U32 R14, RZ, RZ, RZ ;  /* 0x000000ffff0e7224 */ /* 0x000fe200078e00ff */
[----:B------:R-:W-:Y:S01]  /*1630*/  CS2R R12, SRZ ;  /* 0x00000000000c7805 */ /* 0x000fe2000001ff00 */
[----:B------:R-:W-:Y:S01]  /*1640*/  IMAD.MOV.U32 R10, RZ, RZ, 0x1 ;  /* 0x00000001ff0a7424 */ /* 0x000fe200078e00ff */
[----:B------:R-:W-:Y:S01]  /*1650*/  LOP3.LUT R17, R17, 0x80, RZ, 0xc0, !PT ;  /* 0x0000008011117812 */ /* 0x000fe200078ec0ff */
[----:B------:R-:W4:Y:S01]  /*1660*/  LDCU.64 UR14, c[0x0][0x348] ;  /* 0x00006900ff0e77ac */ /* 0x000f220008000a00 */
[----:B-1----:R-:W-:-:S02]  /*1670*/  UIADD3 UR5, UPT, UPT, UR4, 0xff, URZ ;  /* 0x000000ff04057890 */ /* 0x002fc4000fffe0ff */
[----:B------:R-:W-:Y:S02]  /*1680*/  USEL UR22, UR6, 0x2, UP1 ;  /* 0x0000000206167887 */ /* 0x000fe40008800000 */
[----:B------:R-:W-:Y:S01]  /*1690*/  USHF.R.S32.HI UR7, URZ, 0x1f, UR5 ;  /* 0x0000001fff077899 */ /* 0x000fe20008011405 */
[----:B------:R-:W-:-:S03]  /*16a0*/  UMOV UR23, URZ ;  /* 0x000000ff00177c82 */ /* 0x000fc60008000000 */
[----:B------:R-:W-:Y:S02]  /*16b0*/  ULEA.HI UR7, UR7, UR5, URZ, 0x8 ;  /* 0x0000000507077291 */ /* 0x000fe4000f8f40ff */
[----:B------:R-:W-:Y:S02]  /*16c0*/  UIADD3 UR5, UPT, UPT, UR4, -0x1, URZ ;  /* 0xffffffff04057890 */ /* 0x000fe4000fffe0ff */
[----:B------:R-:W-:Y:S02]  /*16d0*/  USHF.R.S32.HI UR7, URZ, 0x8, UR7 ;  /* 0x00000008ff077899 */ /* 0x000fe40008011407 */
[----:B------:R-:W-:Y:S02]  /*16e0*/  UISETP.GE.U32.AND UP2, UPT, UR5, -0x1ff, UPT ;  /* 0xfffffe010500788c */ /* 0x000fe4000bf46070 */
[----:B------:R-:W-:Y:S02]  /*16f0*/  UISETP.LT.U32.AND UP0, UPT, UR7, 0x4, UPT ;  /* 0x000000040700788c */ /* 0x000fe4000bf01070 */
[----:B------:R-:W-:-:S02]  /*1700*/  UIADD3 UR4, UPT, UPT, UR4, 0x1fe, URZ ;  /* 0x000001fe04047890 */ /* 0x000fc4000fffe0ff */
[----:B------:R-:W-:-:S04]  /*1710*/  USEL UR5, UR7, 0x4, UP0 ;  /* 0x0000000407057887 */ /* 0x000fc80008000000 */
[----:B------:R-:W-:Y:S02]  /*1720*/  UIADD3 UR21, UPT, UPT, UR5, -0x1, URZ ;  /* 0xffffffff05157890 */ /* 0x000fe4000fffe0ff */
[----:B------:R-:W-:Y:S02]  /*1730*/  @UP2 UIADD3 UR21, UPT, UPT, UR5, URZ, URZ ;  /* 0x000000ff05152290 */ /* 0x000fe4000fffe0ff */
[----:B------:R-:W-:Y:S02]  /*1740*/  UIADD3 UR29, UPT, UPT, UR7, -UR5, URZ ;  /* 0x80000005071d7290 */ /* 0x000fe4000fffe0ff */
[----:B------:R-:W-:Y:S02]  /*1750*/  UIADD3 UR13, UPT, UPT, UR21, 0x1, URZ ;  /* 0x00000001150d7890 */ /* 0x000fe4000fffe0ff */
[----:B--2-4-:R-:W-:-:S12]  /*1760*/  UIADD3 UR21, UPT, UPT, -UR21, URZ, URZ ;  /* 0x000000ff15157290 */ /* 0x014fd8000fffe1ff */
.L_x_42:
[----:B------:R-:W-:Y:S01]  /*1770*/  UISETP.NE.AND UP0, UPT, UR37, URZ, UPT ;  /* 0x000000ff2500728c */ /* 0x000fe2000bf05270 */
[----:B------:R-:W1:Y:S08]  /*1780*/  S2UR UR37, SR_CgaCtaId ;  /* 0x00000000002579c3 */ /* 0x000e700000008800 */
[----:B------:R-:W-:Y:S05]  /*1790*/  BRA.U UP0, `(.L_x_23) ;  /* 0x0000000100347547 */ /* 0x000fea000b800000 */
[----:B------:R-:W2:Y:S01]  /*17a0*/  S2R R2, SR_CgaCtaId ;  /* 0x0000000000027919 */ /* 0x000ea20000008800 */
[----:B------:R-:W-:-:S04]  /*17b0*/  MOV R3, 0x400 ;  /* 0x0000040000037802 */ /* 0x000fc80000000f00 */
[----:B--2---:R-:W-:Y:S02]  /*17c0*/  LEA R3, R2, R3, 0x18 ;  /* 0x0000000302037211 */ /* 0x004fe400078ec0ff */
[----:B------:R-:W-:-:S03]  /*17d0*/  SHF.L.U32 R2, R10, 0x1f, RZ ;  /* 0x0000001f0a027819 */ /* 0x000fc600000006ff */
[----:B------:R-:W-:-:S04]  /*17e0*/  IMAD R3, R12, 0x8, R3 ;  /* 0x000000080c037824 */ /* 0x000fc800078e0203 */
[----:B------:R-:W2:Y:S02]  /*17f0*/  SYNCS.PHASECHK.TRANS64.TRYWAIT P0, [R3+URZ+0x100], R2 ;  /* 0x00010002030075a7 */ /* 0x000ea400080011ff */
[----:B--2---:R-:W-:Y:S05]  /*1800*/  @!P0 BRA `(.L_x_24) ;  /* 0x0000008400508947 */ /* 0x004fea0003800000 */
.L_x_143:
[----:B------:R-:W-:Y:S01]  /*1810*/  VIADD R12, R12, 0x1 ;  /* 0x000000010c0c7836 */ /* 0x000fe20000000000 */
[----:B------:R2:W-:Y:S04]  /*1820*/  SYNCS.ARRIVE.TRANS64.A1T0 RZ, [R3+URZ+0xf0], RZ ;  /* 0x0000f0ff03ff79a7 */ /* 0x0005e800081000ff */
[----:B------:R-:W-:-:S04]  /*1830*/  ISETP.NE.AND P0, PT, R12, 0x2, PT ;  /* 0x000000020c00780c */ /* 0x000fc80003f05270 */
[----:B------:R-:W-:Y:S02]  /*1840*/  SEL R12, R12, RZ, P0 ;  /* 0x000000ff0c0c7207 */ /* 0x000fe40000000000 */
[----:B--2---:R-:W-:-:S04]  /*1850*/  SEL R3, RZ, 0x1, P0 ;  /* 0x00000001ff037807 */ /* 0x004fc80000000000 */
[----:B------:R-:W-:-:S07]  /*1860*/  LOP3.LUT R10, R10, R3, RZ, 0x3c, !PT ;  /* 0x000000030a0a7212 */ /* 0x000fce00078e3cff */
.L_x_23:
[----:B------:R-:W-:Y:S01]  /*1870*/  UMOV UR6, 0x400 ;  /* 0x0000040000067882 */ /* 0x000fe20000000000 */
[----:B------:R-:W-:Y:S01]  /*1880*/  LEA.HI R3, R21, R21, RZ, 0x1 ;  /* 0x0000001515037211 */ /* 0x000fe200078f08ff */
[----:B-1----:R-:W-:Y:S01]  /*1890*/  ULEA UR6, UR37, UR6, 0x18 ;  /* 0x0000000625067291 */ /* 0x002fe2000f8ec0ff */
[----:B------:R-:W-:Y:S01]  /*18a0*/  SHF.L.U32 R2, R15, 0x1f, RZ ;  /* 0x0000001f0f027819 */ /* 0x000fe200000006ff */
[----:B------:R-:W-:Y:S01]  /*18b0*/  UISETP.GE.U32.AND UP0, UPT, UR4, 0x1ff, UPT ;  /* 0x000001ff0400788c */ /* 0x000fe2000bf06070 */
[----:B------:R-:W-:Y:S01]  /*18c0*/  R2UR UR35, R16 ;  /* 0x00000000102372ca */ /* 0x000fe200000e0000 */
[----:B------:R-:W-:Y:S01]  /*18d0*/  ULEA UR8, UR23, UR6, 0x3 ;  /* 0x0000000617087291 */ /* 0x000fe2000f8e18ff */
[----:B------:R-:W-:Y:S01]  /*18e0*/  IMAD.SHL.U32 R3, R3, 0x40, RZ ;  /* 0x0000004003037824 */ /* 0x000fe200078e00ff */
[----:B------:R-:W-:Y:S01]  /*18f0*/  R2UR UR19, R17 ;  /* 0x00000000111372ca */ /* 0x000fe200000e0000 */
[----:B------:R-:W-:-:S03]  /*1900*/  UMOV UR30, URZ ;  /* 0x000000ff001e7c82 */ /* 0x000fc60008000000 */
[----:B------:R-:W-:-:S03]  /*1910*/  LOP3.LUT R3, R3, 0xffffff80, RZ, 0xc0, !PT ;  /* 0xffffff8003037812 */ /* 0x000fc600078ec0ff */
[----:B------:R1:W2:Y:S01]  /*1920*/  SYNCS.PHASECHK.TRANS64.TRYWAIT P0, [UR8+0x20], R2 ;  /* 0x00002002ff0075a7 */ /* 0x0002a20008001108 */
[----:B------:R-:W-:Y:S02]  /*1930*/  R2UR UR9, R3 ;  /* 0x00000000030972ca */ /* 0x000fe400000e0000 */
[----:B------:R-:W-:-:S11]  /*1940*/  R2UR UR8, R20 ;  /* 0x00000000140872ca */ /* 0x000fd600000e0000 */
[----:B------:R-:W-:Y:S02]  /*1950*/  ULOP3.LUT UR35, UR9, 0x40, UR35, 0xf8, !UPT ;  /* 0x0000004009237892 */ /* 0x000fe4000f8ef823 */
[----:B------:R-:W-:Y:S01]  /*1960*/  ULEA UR19, UR8, UR19, 0x8 ;  /* 0x0000001308137291 */ /* 0x000fe2000f8e40ff */
[----:B------:R-:W-:Y:S11]  /*1970*/  BRA.U !UP0, `(.L_x_25) ;  /* 0x0000000108f07547 */ /* 0x000ff6000b800000 */
[----:B------:R-:W-:Y:S01]  /*1980*/  UMOV UR31, UR21 ;  /* 0x00000015001f7c82 */ /* 0x000fe20008000000 */
[----:B------:R-:W-:Y:S01]  /*1990*/  UMOV UR44, UR23 ;  /* 0x00000017002c7c82 */ /* 0x000fe20008000000 */
[----:B------:R-:W-:-:S05]  /*19a0*/  UMOV UR26, 0x80 ;  /* 0x00000080001a7882 */ /* 0x000fca0000000000 */
.L_x_31:
[----:B------:R-:W-:Y:S01]  /*19b0*/  ULEA UR33, UR44, UR6, 0x3 ;  /* 0x000000062c217291 */ /* 0x000fe2000f8e18ff */
[----:B------:R-:W-:Y:S01]  /*19c0*/  @P5 MOV R3, 0x18000 ;  /* 0x0001800000035802 */ /* 0x000fe20000000f00 */
[----:B-12---:R-:W-:Y:S10]  /*19d0*/  @P0 BRA `(.L_x_26) ;  /* 0x00000000000c0947 */ /* 0x006ff40003800000 */
[----:B------:R-:W-:-:S04]  /*19e0*/  SHF.L.U32 R5, R15, 0x1f, RZ ;  /* 0x0000001f0f057819 */ /* 0x000fc800000006ff */
[----:B------:R-:W2:Y:S02]  /*19f0*/  SYNCS.PHASECHK.TRANS64.TRYWAIT P0, [UR33+0x20], R5 ;  /* 0x00002005ff0075a7 */ /* 0x000ea40008001121 */
[----:B--2---:R-:W-:Y:S05]  /*1a00*/  @!P0 BRA `(.L_x_27) ;  /* 0x0000008000e48947 */ /* 0x004fea0003800000 */
.L_x_26:
[----:B------:R2:W-:Y:S01]  /*1a10*/  @P5 SYNCS.ARRIVE.TRANS64 RZ, [UR33], R3 ;  /* 0x00000003ffff59a7 */ /* 0x0005e20008000021 */
[----:B------:R-:W-:Y:S02]  /*1a20*/  ULOP3.LUT UR8, UR22, 0x2, URZ, 0xfc, !UPT ;  /* 0x0000000216087892 */ /* 0x000fe4000f8efcff */
[----:B------:R-:W-:Y:S02]  /*1a30*/  UIADD3 UR31, UPT, UPT, UR31, 0x1, URZ ;  /* 0x000000011f1f7890 */ /* 0x000fe4000fffe0ff */
[----:B------:R-:W-:Y:S02]  /*1a40*/  UISETP.NE.AND UP0, UPT, UR8, 0x2, UPT ;  /* 0x000000020800788c */ /* 0x000fe4000bf05270 */
[----:B------:R-:W-:-:S07]  /*1a50*/  UISETP.NE.AND UP2, UPT, UR31, 0x1, UPT ;  /* 0x000000011f00788c */ /* 0x000fce000bf45270 */
[----:B------:R-:W-:Y:S05]  /*1a60*/  BRA.U UP0, `(.L_x_28) ;  /* 0x0000000100047547 */ /* 0x000fea000b800000 */
[----:B------:R-:W-:Y:S05]  /*1a70*/  BPT.TRAP 0x1 ;  /* 0x000000040000795c */ /* 0x000fea0000300000 */
.L_x_28:
[----:B------:R-:W-:Y:S04]  /*1a80*/  BSSY.RECONVERGENT B0, `(.L_x_29) ;  /* 0x0000003000007945 */ /* 0x000fe80003800200 */
[----:B------:R-:W-:Y:S05]  /*1a90*/  @!P4 BRA `(.L_x_30) ;  /* 0x000000000004c947 */ /* 0x000fea0003800000 */
[----:B------:R-:W-:Y:S05]  /*1aa0*/  BPT.TRAP 0x1 ;  /* 0x000000040000795c */ /* 0x000fea0000300000 */
.L_x_30:
[----:B------:R-:W-:Y:S05]  /*1ab0*/  BSYNC.RECONVERGENT B0 ;  /* 0x0000000000007941 */ /* 0x000fea0003800200 */
.L_x_29:
[----:B------:R-:W-:Y:S02]  /*1ac0*/  UIADD3 UR23, UPT, UPT, UR44, 0x1, URZ ;  /* 0x000000012c177890 */ /* 0x000fe4000fffe0ff */
[----:B------:R-:W-:Y:S02]  /*1ad0*/  ULEA UR24, UR44, UR6, 0xe ;  /* 0x000000062c187291 */ /* 0x000fe4000f8e70ff */
[----:B------:R-:W-:Y:S02]  /*1ae0*/  UISETP.NE.AND UP0, UPT, UR23, 0x4, UPT ;  /* 0x000000041700788c */ /* 0x000fe4000bf05270 */
[----:B------:R-:W-:Y:S02]  /*1af0*/  UIADD3 UR42, UP1, UPT, UR14, 0x80, URZ ;  /* 0x000000800e2a7890 */ /* 0x000fe4000ff3e0ff */
[----:B------:R-:W-:Y:S02]  /*1b00*/  USEL UR9, URZ, 0x1, UP0 ;  /* 0x00000001ff097887 */ /* 0x000fe40008000000 */
[----:B------:R-:W-:-:S02]  /*1b10*/  USEL UR23, UR23, URZ, UP0 ;  /* 0x000000ff17177287 */ /* 0x000fc40008000000 */
[----:B------:R-:W-:Y:S02]  /*1b20*/  UIADD3 UR40, UP0, UPT, UR14, 0x180, URZ ;  /* 0x000001800e287890 */ /* 0x000fe4000ff1e0ff */
[----:B------:R-:W-:Y:S01]  /*1b30*/  ULEA UR8, UR23, UR6, 0x3 ;  /* 0x0000000617087291 */ /* 0x000fe2000f8e18ff */
[----:B------:R-:W-:Y:S01]  /*1b40*/  LOP3.LUT R15, R15, UR9, RZ, 0x3c, !PT ;  /* 0x000000090f0f7c12 */ /* 0x000fe2000f8e3cff */
[----:B------:R-:W-:Y:S02]  /*1b50*/  UIADD3 UR34, UPT, UPT, UR26, -0x80, URZ ;  /* 0xffffff801a227890 */ /* 0x000fe4000fffe0ff */
[----:B------:R-:W-:Y:S01]  /*1b60*/  ULOP3.LUT UR33, UR33, 0xfefffff8, URZ, 0xc0, !UPT ;  /* 0xfefffff821217892 */ /* 0x000fe2000f8ec0ff */
[----:B-1----:R-:W-:Y:S01]  /*1b70*/  SHF.L.U32 R2, R15, 0x1f, RZ ;  /* 0x0000001f0f027819 */ /* 0x002fe200000006ff */
[----:B------:R-:W-:Y:S02]  /*1b80*/  UIADD3.X UR43, UPT, UPT, URZ, UR15, URZ, UP1, !UPT ;  /* 0x0000000fff2b7290 */ /* 0x000fe40008ffe4ff */
[----:B------:R-:W-:Y:S01]  /*1b90*/  UIADD3 UR32, UPT, UPT, UR24, 0x6300, URZ ;  /* 0x0000630018207890 */ /* 0x000fe2000fffe0ff */
[----:B------:R4:W1:Y:S01]  /*1ba0*/  SYNCS.PHASECHK.TRANS64.TRYWAIT P0, [UR8+0x20], R2 ;  /* 0x00002002ff0075a7 */ /* 0x0008620008001108 */
[----:B------:R-:W-:-:S02]  /*1bb0*/  ULEA UR8, UR44, UR6, 0xf ;  /* 0x000000062c087291 */ /* 0x000fc4000f8e78ff */
[----:B------:R-:W-:Y:S02]  /*1bc0*/  UIADD3 UR24, UPT, UPT, UR24, 0x8300, URZ ;  /* 0x0000830018187890 */ /* 0x000fe4000fffe0ff */
[----:B------:R-:W-:Y:S02]  /*1bd0*/  UIADD3.X UR41, UPT, UPT, URZ, UR15, URZ, UP0, !UPT ;  /* 0x0000000fff297290 */ /* 0x000fe400087fe4ff */
[----:B------:R-:W-:Y:S02]  /*1be0*/  UIADD3 UR16, UPT, UPT, UR8, 0x16300, URZ ;  /* 0x0001630008107890 */ /* 0x000fe4000fffe0ff */
[----:B------:R-:W-:Y:S01]  /*1bf0*/  UIADD3 UR8, UPT, UPT, UR8, 0x1a300, URZ ;  /* 0x0001a30008087890 */ /* 0x000fe2000fffe0ff */
[----:B------:R-:W-:Y:S01]  /*1c00*/  UMOV UR38, 0x0 ;  /* 0x0000000000267882 */ /* 0x000fe20000000000 */
[----:B------:R-:W-:Y:S01]  /*1c10*/  UMOV UR39, 0x10000000 ;  /* 0x1000000000277882 */ /* 0x000fe20000000000 */
[----:B------:R-:W-:Y:S01]  /*1c20*/  UMOV UR27, UR35 ;  /* 0x00000023001b7c82 */ /* 0x000fe20008000000 */
[----:B------:R-:W-:Y:S01]  /*1c30*/  UMOV UR28, UR36 ;  /* 0x00000024001c7c82 */ /* 0x000fe20008000000 */
[----:B------:R-:W-:Y:S01]  /*1c40*/  UMOV UR25, UR33 ;  /* 0x0000002100197c82 */ /* 0x000fe20008000000 */
[----:B------:R-:W-:Y:S01]  /*1c50*/  UMOV UR20, UR36 ;  /* 0x0000002400147c82 */ /* 0x000fe20008000000 */
[----:B------:R-:W-:Y:S01]  /*1c60*/  UMOV UR17, UR33 ;  /* 0x0000002100117c82 */ /* 0x000fe20008000000 */
[----:B------:R-:W-:Y:S01]  /*1c70*/  UMOV UR18, UR34 ;  /* 0x0000002200127c82 */ /* 0x000fe20008000000 */
[----:B------:R-:W-:Y:S01]  /*1c80*/  UTMALDG.3D.2CTA [UR32], [UR42], desc[UR38] ;  /* 0x000026202a0075b4 */ /* 0x000fe20008211000 */
[----:B------:R-:W-:Y:S01]  /*1c90*/  UMOV UR10, UR26 ;  /* 0x0000001a000a7c82 */ /* 0x000fe20008000000 */
[----:B------:R-:W-:Y:S01]  /*1ca0*/  UMOV UR11, UR19 ;  /* 0x00000013000b7c82 */ /* 0x000fe20008000000 */
[----:B------:R-:W-:Y:S01]  /*1cb0*/  UMOV UR12, UR36 ;  /* 0x00000024000c7c82 */ /* 0x000fe20008000000 */
[----:B------:R-:W-:Y:S01]  /*1cc0*/  UMOV UR9, UR33 ;  /* 0x0000002100097c82 */ /* 0x000fe20008000000 */
[----:B------:R-:W-:Y:S01]  /*1cd0*/  UMOV UR30, UR13 ;  /* 0x0000000d001e7c82 */ /* 0x000fe20008000000 */
[----:B------:R-:W-:Y:S01]  /*1ce0*/  UMOV UR44, UR23 ;  /* 0x00000017002c7c82 */ /* 0x000fe20008000000 */
[----:B------:R2:W-:Y:S01]  /*1cf0*/  UTMALDG.3D.2CTA [UR24], [UR42], desc[UR38] ;  /* 0x000026182a0075b4 */ /* 0x0005e20008211000 */
[----:B------:R4:W-:Y:S01]  /*1d00*/  UTMALDG.3D.2CTA [UR16], [UR40], desc[UR38] ;  /* 0x00002610280075b4 */ /* 0x0009e20008211000 */
[----:B------:R4:W-:Y:S01]  /*1d10*/  UTMALDG.3D.2CTA [UR8], [UR40], desc[UR38] ;  /* 0x00002608280075b4 */ /* 0x0009e20008211000 */
[----:B--2---:R-:W-:Y:S01]  /*1d20*/  UIADD3 UR26, UPT, UPT, UR26, 0x100, URZ ;  /* 0x000001001a1a7890 */ /* 0x004fe2000fffe0ff */
[----:B----4-:R-:W-:Y:S11]  /*1d30*/  BRA.U UP2, `(.L_x_31) ;  /* 0xfffffffd021c7547 */ /* 0x010ff6000b83ffff */
.L_x_25:
[----:B------:R-:W-:Y:S01]  /*1d40*/  ULEA UR8, UR23, UR6, 0x3 ;  /* 0x0000000617087291 */ /* 0x000fe2000f8e18ff */
[----:B-1----:R-:W-:Y:S01]  /*1d50*/  SHF.L.U32 R2, R15, 0x1f, RZ ;  /* 0x0000001f0f027819 */ /* 0x002fe200000006ff */
[----:B------:R-:W-:Y:S01]  /*1d60*/  @!P1 SYNCS.ARRIVE.TRANS64.A1T0 RZ, [UR6+0x88], RZ ;  /* 0x000088ffffff99a7 */ /* 0x000fe20008100006 */
[----:B------:R-:W-:-:S06]  /*1d70*/  UISETP.GT.AND UP0, UPT, UR7, UR5, UPT ;  /* 0x000000050700728c */ /* 0x000fcc000bf04270 */
[----:B--2---:R1:W2:Y:S03]  /*1d80*/  SYNCS.PHASECHK.TRANS64.TRYWAIT P0, [UR8+0x20], R2 ;  /* 0x00002002ff0075a7 */ /* 0x0042a60008001108 */
[----:B------:R-:W-:Y:S05]  /*1d90*/  BRA.U !UP0, `(.L_x_32) ;  /* 0x0000000108e87547 */ /* 0x000fea000b800000 */
[----:B------:R-:W-:Y:S01]  /*1da0*/  UIADD3 UR31, UPT, UPT, UR29, UR30, URZ ;  /* 0x0000001e1d1f7290 */ /* 0x000fe2000fffe0ff */
[----:B------:R-:W-:-:S11]  /*1db0*/  UMOV UR44, UR23 ;  /* 0x00000017002c7c82 */ /* 0x000fd60008000000 */
.L_x_38:
[----:B------:R-:W-:Y:S01]  /*1dc0*/  ULEA UR33, UR44, UR6, 0x3 ;  /* 0x000000062c217291 */ /* 0x000fe2000f8e18ff */
[----:B--2---:R-:W-:Y:S01]  /*1dd0*/  @P5 MOV R3, 0x18000 ;  /* 0x0001800000035802 */ /* 0x004fe20000000f00 */
[----:B-12---:R-:W-:Y:S10]  /*1de0*/  @P0 BRA `(.L_x_33) ;  /* 0x00000000000c0947 */ /* 0x006ff40003800000 */
[----:B------:R-:W-:-:S04]  /*1df0*/  SHF.L.U32 R5, R15, 0x1f, RZ ;  /* 0x0000001f0f057819 */ /* 0x000fc800000006ff */
[----:B------:R-:W2:Y:S02]  /*1e00*/  SYNCS.PHASECHK.TRANS64.TRYWAIT P0, [UR33+0x20], R5 ;  /* 0x00002005ff0075a7 */ /* 0x000ea40008001121 */
[----:B--2---:R-:W-:Y:S05]  /*1e10*/  @!P0 BRA `(.L_x_34) ;  /* 0x0000007c00f88947 */ /* 0x004fea0003800000 */
.L_x_33:
[----:B------:R2:W-:Y:S01]  /*1e20*/  @P5 SYNCS.ARRIVE.TRANS64 RZ, [UR33], R3 ;  /* 0x00000003ffff59a7 */ /* 0x0005e20008000021 */
[----:B------:R-:W-:-:S04]  /*1e30*/  ULOP3.LUT UR8, UR22, 0x2, URZ, 0xfc, !UPT ;  /* 0x0000000216087892 */ /* 0x000fc8000f8efcff */
[----:B------:R-:W-:-:S09]  /*1e40*/  UISETP.NE.AND UP0, UPT, UR8, 0x2, UPT ;  /* 0x000000020800788c */ /* 0x000fd2000bf05270 */
[----:B------:R-:W-:Y:S05]  /*1e50*/  BRA.U UP0, `(.L_x_35) ;  /* 0x0000000100047547 */ /* 0x000fea000b800000 */
[----:B------:R-:W-:Y:S05]  /*1e60*/  BPT.TRAP 0x1 ;  /* 0x000000040000795c */ /* 0x000fea0000300000 */
.L_x_35:
[----:B------:R-:W-:Y:S04]  /*1e70*/  BSSY.RECONVERGENT B0, `(.L_x_36) ;  /* 0x0000003000007945 */ /* 0x000fe80003800200 */
[----:B------:R-:W-:Y:S05]  /*1e80*/  @!P4 BRA `(.L_x_37) ;  /* 0x000000000004c947 */ /* 0x000fea0003800000 */
[----:B------:R-:W-:Y:S05]  /*1e90*/  BPT.TRAP 0x1 ;  /* 0x000000040000795c */ /* 0x000fea0000300000 */
.L_x_37:
[----:B------:R-:W-:Y:S05]  /*1ea0*/  BSYNC.RECONVERGENT B0 ;  /* 0x0000000000007941 */ /* 0x000fea0003800200 */
.L_x_36:
[----:B------:R-:W-:Y:S02]  /*1eb0*/  UIADD3 UR23, UPT, UPT, UR44, 0x1, URZ ;  /* 0x000000012c177890 */ /* 0x000fe4000fffe0ff */
[----:B------:R-:W-:Y:S02]  /*1ec0*/  ULEA UR24, UR44, UR6, 0xe ;  /* 0x000000062c187291 */ /* 0x000fe4000f8e70ff */
[----:B------:R-:W-:Y:S02]  /*1ed0*/  UISETP.NE.AND UP0, UPT, UR23, 0x4, UPT ;  /* 0x000000041700788c */ /* 0x000fe4000bf05270 */
[----:B------:R-:W-:Y:S02]  /*1ee0*/  UIADD3 UR42, UP1, UPT, UR14, 0x80, URZ ;  /* 0x000000800e2a7890 */ /* 0x000fe4000ff3e0ff */
[----:B------:R-:W-:Y:S02]  /*1ef0*/  USEL UR9, URZ, 0x1, UP0 ;  /* 0x00000001ff097887 */ /* 0x000fe40008000000 */
[----:B------:R-:W-:-:S02]  /*1f00*/  USEL UR23, UR23, URZ, UP0 ;  /* 0x000000ff17177287 */ /* 0x000fc40008000000 */
[----:B------:R-:W-:Y:S02]  /*1f10*/  USHF.L.U32 UR34, UR30, 0x8, URZ ;  /* 0x000000081e227899 */ /* 0x000fe400080006ff */
[----:B------:R-:W-:Y:S01]  /*1f20*/  ULEA UR8, UR23, UR6, 0x3 ;  /* 0x0000000617087291 */ /* 0x000fe2000f8e18ff */
[----:B------:R-:W-:Y:S01]  /*1f30*/  LOP3.LUT R15, R15, UR9, RZ, 0x3c, !PT ;  /* 0x000000090f0f7c12 */ /* 0x000fe2000f8e3cff */
[----:B------:R-:W-:Y:S02]  /*1f40*/  UIADD3 UR40, UP0, UPT, UR14, 0x180, URZ ;  /* 0x000001800e287890 */ /* 0x000fe4000ff1e0ff */
[----:B------:R-:W-:Y:S01]  /*1f50*/  ULOP3.LUT UR33, UR33, 0xfefffff8, URZ, 0xc0, !UPT ;  /* 0xfefffff821217892 */ /* 0x000fe2000f8ec0ff */
[----:B-1----:R-:W-:Y:S01]  /*1f60*/  SHF.L.U32 R2, R15, 0x1f, RZ ;  /* 0x0000001f0f027819 */ /* 0x002fe200000006ff */
[----:B------:R-:W-:Y:S02]  /*1f70*/  UIADD3.X UR43, UPT, UPT, URZ, UR15, URZ, UP1, !UPT ;  /* 0x0000000fff2b7290 */ /* 0x000fe40008ffe4ff */
[----:B------:R-:W-:Y:S01]  /*1f80*/  UIADD3 UR32, UPT, UPT, UR24, 0x6300, URZ ;  /* 0x0000630018207890 */ /* 0x000fe2000fffe0ff */
[----:B------:R4:W1:Y:S01]  /*1f90*/  SYNCS.PHASECHK.TRANS64.TRYWAIT P0, [UR8+0x20], R2 ;  /* 0x00002002ff0075a7 */ /* 0x0008620008001108 */
[----:B------:R-:W-:-:S02]  /*1fa0*/  ULEA UR8, UR44, UR6, 0xf ;  /* 0x000000062c087291 */ /* 0x000fc4000f8e78ff */
[----:B------:R-:W-:Y:S02]  /*1fb0*/  UIADD3 UR26, UPT, UPT, UR34, 0x80, URZ ;  /* 0x00000080221a7890 */ /* 0x000fe4000fffe0ff */
        /* <DEDUP_REMOVED lines=12> */
[----:B------:R4:W-:Y:S01]  /*2080*/  UTMALDG.3D.2CTA [UR32], [UR42], desc[UR38] ;  /* 0x000026202a0075b4 */ /* 0x0009e20008211000 */
[----:B------:R-:W-:Y:S01]  /*2090*/  UMOV UR11, UR19 ;  /* 0x00000013000b7c82 */ /* 0x000fe20008000000 */
[----:B------:R-:W-:Y:S01]  /*20a0*/  UMOV UR12, UR36 ;  /* 0x00000024000c7c82 */ /* 0x000fe20008000000 */
[----:B------:R-:W-:Y:S01]  /*20b0*/  UMOV UR9, UR33 ;  /* 0x0000002100097c82 */ /* 0x000fe20008000000 */
[----:B------:R-:W-:Y:S01]  /*20c0*/  UMOV UR10, UR26 ;  /* 0x0000001a000a7c82 */ /* 0x000fe20008000000 */
[----:B------:R-:W-:Y:S01]  /*20d0*/  UIADD3 UR30, UPT, UPT, UR30, 0x1, URZ ;  /* 0x000000011e1e7890 */ /* 0x000fe2000fffe0ff */
[----:B------:R-:W-:Y:S01]  /*20e0*/  UMOV UR44, UR23 ;  /* 0x00000017002c7c82 */ /* 0x000fe20008000000 */
[----:B------:R4:W-:Y:S02]  /*20f0*/  UTMALDG.3D.2CTA [UR24], [UR42], desc[UR38] ;  /* 0x000026182a0075b4 */ /* 0x0009e40008211000 */
[----:B------:R-:W-:Y:S01]  /*2100*/  UISETP.NE.AND UP0, UPT, UR30, UR31, UPT ;  /* 0x0000001f1e00728c */ /* 0x000fe2000bf05270 */
[----:B------:R4:W-:Y:S01]  /*2110*/  UTMALDG.3D.2CTA [UR16], [UR40], desc[UR38] ;  /* 0x00002610280075b4 */ /* 0x0009e20008211000 */
[----:B------:R4:W-:Y:S07]  /*2120*/  UTMALDG.3D.2CTA [UR8], [UR40], desc[UR38] ;  /* 0x00002608280075b4 */ /* 0x0009ee0008211000 */
[----:B----4-:R-:W-:Y:S05]  /*2130*/  BRA.U UP0, `(.L_x_38) ;  /* 0xfffffffd00207547 */ /* 0x010fea000b83ffff */
.L_x_32:
[C---:B-1----:R-:W-:Y:S01]  /*2140*/  LEA R2, R14.reuse, UR6, 0x3 ;  /* 0x000000060e027c11 */ /* 0x042fe2000f8e18ff */
[----:B------:R-:W-:Y:S01]  /*2150*/  NOP ;  /* 0x0000000000007918 */ /* 0x000fe20000000000 */
[----:B--2---:R-:W-:Y:S02]  /*2160*/  SHF.L.U32 R3, R13, 0x1f, RZ ;  /* 0x0000001f0d037819 */ /* 0x004fe400000006ff */
[----:B------:R-:W-:Y:S02]  /*2170*/  LEA R4, R14, UR6, 0x4 ;  /* 0x000000060e047c11 */ /* 0x000fe4000f8e20ff */
[----:B------:R-:W1:Y:S02]  /*2180*/  SYNCS.PHASECHK.TRANS64.TRYWAIT P0, [R2+URZ+0x90], R3 ;  /* 0x00009003020075a7 */ /* 0x000e6400080011ff */
[----:B-1----:R-:W-:Y:S05]  /*2190*/  @!P0 BRA `(.L_x_39) ;  /* 0x0000007c00308947 */ /* 0x002fea0003800000 */
.L_x_146:
[----:B------:R-:W2:Y:S01]  /*21a0*/  LDS.128 R4, [R4+0x120] ;  /* 0x0001200004047984 */ /* 0x000ea20000000c00 */
[----:B------:R-:W-:Y:S01]  /*21b0*/  ISETP.GE.AND P0, PT, R40, 0x1, PT ;  /* 0x000000012800780c */ /* 0x000fe20003f06270 */
[----:B-1----:R-:W-:Y:S01]  /*21c0*/  VIADD R2, R2, 0xa0 ;  /* 0x000000a002027836 */ /* 0x002fe20000000000 */
[----:B------:R-:W-:Y:S01]  /*21d0*/  @!PT LDS RZ, [RZ] ;  /* 0x00000000fffff984 */ /* 0x000fe20000000800 */
[----:B------:R-:W-:Y:S01]  /*21e0*/  @!PT LDS RZ, [RZ] ;  /* 0x00000000fffff984 */ /* 0x000fe20000000800 */
[----:B------:R-:W-:Y:S01]  /*21f0*/  @!PT LDS RZ, [RZ] ;  /* 0x00000000fffff984 */ /* 0x000fe20000000800 */
[----:B------:R-:W-:Y:S01]  /*2200*/  @!PT LDS RZ, [RZ] ;  /* 0x00000000fffff984 */ /* 0x000fe20000000800 */
[----:B------:R1:W-:Y:S06]  /*2210*/  MEMBAR.ALL.CTA ;  /* 0x0000000000007992 */ /* 0x0003ec0000008000 */
[----:B-1----:R-:W1:Y:S01]  /*2220*/  FENCE.VIEW.ASYNC.S ;  /* 0x00000000000073c6 */ /* 0x002e620000000000 */
[----:B------:R-:W-:-:S04]  /*2230*/  PRMT R2, RZ, 0x654, R2 ;  /* 0x00000654ff027816 */ /* 0x000fc80000000002 */
[----:B-1----:R1:W-:Y:S01]  /*2240*/  SYNCS.ARRIVE.TRANS64.RED.A1T0 RZ, [R2+URZ], RZ ;  /* 0x000000ff02ff79a7 */ /* 0x0023e200081004ff */
[----:B--2---:R-:W-:-:S13]  /*2250*/  LOP3.LUT P2, RZ, R6, 0x1, RZ, 0xc0, !PT ;  /* 0x0000000106ff7812 */ /* 0x004fda000784c0ff */
[----:B------:R-:W-:Y:S01]  /*2260*/  @P2 SHF.R.U32.HI R3, RZ, 0x10, R5 ;  /* 0x00000010ff032819 */ /* 0x000fe20000011605 */
[----:B------:R-:W-:Y:S01]  /*2270*/  VOTEU.ANY UP0, P2 ;  /* 0x0000000000ff7886 */ /* 0x000fe20001000100 */
[----:B------:R-:W-:Y:S02]  /*2280*/  @P2 MOV R11, R4 ;  /* 0x00000004000b2202 */ /* 0x000fe40000000f00 */
[----:B------:R-:W-:Y:S02]  /*2290*/  @P2 R2UR.BROADCAST UR8, R3 ;  /* 0x00000000030822ca */ /* 0x000fe400008e0000 */
[----:B------:R-:W-:-:S11]  /*22a0*/  @P2 LOP3.LUT R8, R5, 0xffff, RZ, 0xc0, !PT ;  /* 0x0000ffff05082812 */ /* 0x000fd600078ec0ff */
[----:B------:R-:W-:Y:S01]  /*22b0*/  @UP0 UMOV UR36, UR8 ;  /* 0x0000000800240c82 */ /* 0x000fe20008000000 */
[----:B-1----:R-:W-:Y:S05]  /*22c0*/  @!P0 BRA `(.L_x_40) ;  /* 0x0000000000b88947 */ /* 0x002fea0003800000 */
[----:B------:R-:W3:Y:S01]  /*22d0*/  LDC.64 R4, c[0x0][0xb18] ;  /* 0x0002c600ff047b82 */ /* 0x000ee20000000a00 */
[----:B------:R-:W-:-:S07]  /*22e0*/  ISETP.NE.AND P3, PT, R40, 0x1, PT ;  /* 0x000000012800780c */ /* 0x000fce0003f65270 */
[----:B------:R-:W1:Y:S08]  /*22f0*/  LDC.64 R6, c[0x0][0xb10] ;  /* 0x0002c400ff067b82 */ /* 0x000e700000000a00 */
[----:B------:R-:W2:Y:S08]  /*2300*/  LDC R18, c[0x0][0xb20] ;  /* 0x0002c800ff127b82 */ /* 0x000eb00000000800 */
[----:B------:R-:W4:Y:S01]  /*2310*/  LDC R20, c[0x0][0xb0c] ;  /* 0x0002c300ff147b82 */ /* 0x000f220000000800 */
[----:B---3--:R-:W-:Y:S01]  /*2320*/  IMAD.HI.U32 R19, R0, R5, RZ ;  /* 0x0000000500137227 */ /* 0x008fe200078e00ff */
[----:B------:R-:W-:-:S03]  /*2330*/  ISETP.NE.AND P0, PT, R4, 0x1, PT ;  /* 0x000000010400780c */ /* 0x000fc60003f05270 */
[----:B------:R-:W-:-:S03]  /*2340*/  IMAD.HI.U32 R5, R8, R5, RZ ;  /* 0x0000000508057227 */ /* 0x000fc600078e00ff */
[----:B------:R-:W3:Y:S01]  /*2350*/  LDC.64 R2, c[0x0][0xb28] ;  /* 0x0002ca00ff027b82 */ /* 0x000ee20000000a00 */
[----:B-1----:R-:W-:-:S04]  /*2360*/  IMAD.HI.U32 R22, R9, R6, RZ ;  /* 0x0000000609167227 */ /* 0x002fc800078e00ff */
[----:B------:R-:W-:Y:S01]  /*2370*/  IMAD.HI.U32 R24, R11, R6, RZ ;  /* 0x000000060b187227 */ /* 0x000fe200078e00ff */
[----:B------:R-:W-:Y:S02]  /*2380*/  SHF.R.U32.HI R22, RZ, R7, R22 ;  /* 0x00000007ff167219 */ /* 0x000fe40000011616 */
[-C--:B--2---:R-:W-:Y:S02]  /*2390*/  SHF.R.U32.HI R19, RZ, R18.reuse, R19 ;  /* 0x00000012ff137219 */ /* 0x084fe40000011613 */
[----:B------:R-:W-:Y:S02]  /*23a0*/  SHF.R.U32.HI R5, RZ, R18, R5 ;  /* 0x00000012ff057219 */ /* 0x000fe40000011605 */
[----:B------:R-:W-:Y:S02]  /*23b0*/  SEL R19, R0, R19, !P0 ;  /* 0x0000001300137207 */ /* 0x000fe40004000000 */
[----:B------:R-:W-:Y:S02]  /*23c0*/  SHF.R.U32.HI R24, RZ, R7, R24 ;  /* 0x00000007ff187219 */ /* 0x000fe40000011618 */
[----:B----4-:R-:W-:-:S02]  /*23d0*/  ISETP.NE.AND P1, PT, R20, 0x1, PT ;  /* 0x000000011400780c */ /* 0x010fc40003f25270 */
[----:B------:R-:W-:Y:S02]  /*23e0*/  SEL R5, R8, R5, !P0 ;  /* 0x0000000508057207 */ /* 0x000fe40004000000 */
[----:B------:R-:W-:Y:S02]  /*23f0*/  SEL R21, R9, R22, !P1 ;  /* 0x0000001609157207 */ /* 0x000fe40004800000 */
[----:B------:R-:W-:Y:S01]  /*2400*/  SEL R7, R11, R24, !P1 ;  /* 0x000000180b077207 */ /* 0x000fe20004800000 */
[----:B---3--:R-:W-:-:S04]  /*2410*/  IMAD.HI.U32 R22, R19, R2, RZ ;  /* 0x0000000213167227 */ /* 0x008fc800078e00ff */
[----:B------:R-:W-:Y:S01]  /*2420*/  IMAD.HI.U32 R6, R21, R2, RZ ;  /* 0x0000000215067227 */ /* 0x000fe200078e00ff */
[----:B------:R-:W-:-:S04]  /*2430*/  @P3 SHF.R.U32.HI R19, RZ, R3, R22 ;  /* 0x00000003ff133219 */ /* 0x000fc80000011616 */
[----:B------:R-:W-:Y:S01]  /*2440*/  @P3 SHF.R.U32.HI R21, RZ, R3, R6 ;  /* 0x00000003ff153219 */ /* 0x000fe20000011606 */
[----:B------:R-:W-:-:S04]  /*2450*/  IMAD R19, R40, R19, RZ ;  /* 0x0000001328137224 */ /* 0x000fc800078e02ff */
[----:B------:R-:W-:Y:S01]  /*2460*/  IMAD R6, R40, R21, RZ ;  /* 0x0000001528067224 */ /* 0x000fe200078e02ff */
[C---:B------:R-:W-:Y:S02]  /*2470*/  ISETP.GE.AND P0, PT, R5.reuse, R19, PT ;  /* 0x000000130500720c */ /* 0x040fe40003f06270 */
[----:B------:R-:W-:Y:S02]  /*2480*/  IADD3 R19, PT, PT, -R5, RZ, RZ ;  /* 0x000000ff05137210 */ /* 0x000fe40007ffe1ff */
[----:B------:R-:W-:Y:S01]  /*2490*/  ISETP.GE.OR P0, PT, R7, R6, P0 ;  /* 0x000000060700720c */ /* 0x000fe20000706670 */
[----:B------:R-:W-:-:S04]  /*24a0*/  IMAD.HI.U32 R6, R5, R2, RZ ;  /* 0x0000000205067227 */ /* 0x000fc800078e00ff */
[----:B------:R-:W-:Y:S01]  /*24b0*/  IMAD R8, R4, R19, R8 ;  /* 0x0000001304087224 */ /* 0x000fe200078e0208 */
[----:B------:R-:W-:-:S04]  /*24c0*/  SHF.R.U32.HI R6, RZ, R3, R6 ;  /* 0x00000003ff067219 */ /* 0x000fc80000011606 */
[----:B------:R-:W-:-:S03]  /*24d0*/  SEL R6, R5, R6, !P3 ;  /* 0x0000000605067207 */ /* 0x000fc60005800000 */
[----:B------:R-:W-:-:S04]  /*24e0*/  @!P0 IMAD.HI.U32 R18, R7, R2, RZ ;  /* 0x0000000207128227 */ /* 0x000fc800078e00ff */
[----:B------:R-:W-:Y:S01]  /*24f0*/  IMAD.MOV R2, RZ, RZ, -R6 ;  /* 0x000000ffff027224 */ /* 0x000fe200078e0a06 */
[----:B------:R-:W-:-:S03]  /*2500*/  @!P0 SHF.R.U32.HI R18, RZ, R3, R18 ;  /* 0x00000003ff128219 */ /* 0x000fc60000011612 */
[----:B------:R-:W-:Y:S01]  /*2510*/  IMAD R2, R40, R2, R5 ;  /* 0x0000000228027224 */ /* 0x000fe200078e0205 */
        /* <DEDUP_REMOVED lines=9> */
.L_x_40:
[----:B------:R-:W1:Y:S02]  /*25b0*/  LDCU UR8, c[0x0][0xb30] ;  /* 0x00016600ff0877ac */ /* 0x000e640008000800 */
[----:B-1----:R-:W-:-:S09]  /*25c0*/  UISETP.NE.AND UP0, UPT, UR8, 0x1, UPT ;  /* 0x000000010800788c */ /* 0x002fd2000bf05270 */
[----:B------:R-:W-:Y:S05]  /*25d0*/  BRA.U UP0, `(.L_x_41) ;  /* 0x0000000100407547 */ /* 0x000fea000b800000 */
[----:B------:R-:W1:Y:S08]  /*25e0*/  LDC.64 R4, c[0x0][0xb10] ;  /* 0x0002c400ff047b82 */ /* 0x000e700000000a00 */
[----:B------:R-:W2:Y:S08]  /*25f0*/  LDC.64 R2, c[0x0][0xb18] ;  /* 0x0002c600ff027b82 */ /* 0x000eb00000000a00 */
[----:B------:R-:W4:Y:S08]  /*2600*/  LDC R6, c[0x0][0xb20] ;  /* 0x0002c800ff067b82 */ /* 0x000f300000000800 */
[----:B------:R-:W3:Y:S01]  /*2610*/  LDC R18, c[0x0][0xb0c] ;  /* 0x0002c300ff127b82 */ /* 0x000ee20000000800 */
[----:B-1----:R-:W-:-:S05]  /*2620*/  IMAD.HI.U32 R4, R11, R4, RZ ;  /* 0x000000040b047227 */ /* 0x002fca00078e00ff */
[----:B------:R-:W-:Y:S01]  /*2630*/  SHF.R.U32.HI R4, RZ, R5, R4 ;  /* 0x00000005ff047219 */ /* 0x000fe20000011604 */
[----:B--2---:R-:W-:Y:S01]  /*2640*/  IMAD.HI.U32 R3, R8, R3, RZ ;  /* 0x0000000308037227 */ /* 0x004fe200078e00ff */
[----:B------:R-:W-:-:S04]  /*2650*/  ISETP.NE.AND P0, PT, R2, 0x1, PT ;  /* 0x000000010200780c */ /* 0x000fc80003f05270 */
[----:B----4-:R-:W-:-:S04]  /*2660*/  SHF.R.U32.HI R3, RZ, R6, R3 ;  /* 0x00000006ff037219 */ /* 0x010fc80000011603 */
[----:B------:R-:W-:Y:S02]  /*2670*/  SEL R3, R8, R3, !P0 ;  /* 0x0000000308037207 */ /* 0x000fe40004000000 */
[----:B---3--:R-:W-:-:S04]  /*2680*/  ISETP.NE.AND P1, PT, R18, 0x1, PT ;  /* 0x000000011200780c */ /* 0x008fc80003f25270 */
[----:B------:R-:W-:-:S05]  /*2690*/  SEL R4, R11, R4, !P1 ;  /* 0x000000040b047207 */ /* 0x000fca0004800000 */
[----:B------:R-:W-:Y:S02]  /*26a0*/  IMAD.IADD R5, R3, 0x1, -R4 ;  /* 0x0000000103057824 */ /* 0x000fe400078e0a04 */
[----:B------:R-:W-:Y:S02]  /*26b0*/  IMAD.IADD R3, R4, 0x1, -R3 ;  /* 0x0000000104037824 */ /* 0x000fe400078e0a03 */
[----:B------:R-:W-:Y:S02]  /*26c0*/  IMAD R11, R5, R18, R11 ;  /* 0x00000012050b7224 */ /* 0x000fe400078e020b */
[----:B------:R-:W-:-:S07]  /*26d0*/  IMAD R8, R3, R2, R8 ;  /* 0x0000000203087224 */ /* 0x000fce00078e0208 */
.L_x_41:
[----:B------:R-:W-:Y:S01]  /*26e0*/  VIADD R14, R14, 0x1 ;  /* 0x000000010e0e7836 */ /* 0x000fe20000000000 */
[----:B------:R-:W-:Y:S01]  /*26f0*/  PLOP3.LUT P1, PT, PT, PT, PT, 0x80, 0x8 ;  /* 0x000000000008781c */ /* 0x000fe20003f2f070 */
[----:B------:R-:W-:Y:S02]  /*2700*/  IMAD.IADD R21, R11, 0x1, R90 ;  /* 0x000000010b157824 */ /* 0x000fe400078e025a */
[----:B------:R-:W-:Y:S01]  /*2710*/  IMAD.IADD R20, R8, 0x1, R83 ;  /* 0x0000000108147824 */ /* 0x000fe200078e0253 */
[----:B------:R-:W-:-:S04]  /*2720*/  ISETP.NE.AND P0, PT, R14, 0x2, PT ;  /* 0x000000020e00780c */ /* 0x000fc80003f05270 */
[----:B------:R-:W-:Y:S02]  /*2730*/  SEL R2, RZ, 0x1, P0 ;  /* 0x00000001ff027807 */ /* 0x000fe40000000000 */
[----:B------:R-:W-:Y:S02]  /*2740*/  SEL R14, R14, RZ, P0 ;  /* 0x000000ff0e0e7207 */ /* 0x000fe40000000000 */
[----:B------:R-:W-:Y:S01]  /*2750*/  LOP3.LUT R13, R13, R2, RZ, 0x3c, !PT ;  /* 0x000000020d0d7212 */ /* 0x000fe200078e3cff */
[----:B------:R-:W-:Y:S06]  /*2760*/  @P2 BRA `(.L_x_42) ;  /* 0xfffffff000002947 */ /* 0x000fec000383ffff */
[----:B------:R-:W-:Y:S01]  /*2770*/  UIADD3 UR6, UPT, UPT, UR6, 0x20, URZ ;  /* 0x0000002006067890 */ /* 0x000fe2000fffe0ff */
[----:B------:R-:W-:-:S03]  /*2780*/  SHF.L.U32 R3, R15, 0x1f, RZ ;  /* 0x0000001f0f037819 */ /* 0x000fc600000006ff */
[----:B------:R-:W-:-:S09]  /*2790*/  ULEA UR4, UR23, UR6, 0x3 ;  /* 0x0000000617047291 */ /* 0x000fd2000f8e18ff */
[----:B------:R-:W1:Y:S02]  /*27a0*/  SYNCS.PHASECHK.TRANS64.TRYWAIT P0, [UR4], R3 ;  /* 0x00000003ff0075a7 */ /* 0x000e640008001104 */
[----:B-1----:R-:W-:Y:S05]  /*27b0*/  @!P0 BRA `(.L_x_43) ;  /* 0x0000007400bc8947 */ /* 0x002fea0003800000 */
.L_x_148:
[----:B------:R-:W-:-:S04]  /*27c0*/  UIADD3 UR5, UPT, UPT, UR23, 0x1, URZ ;  /* 0x0000000117057890 */ /* 0x000fc8000fffe0ff */
[----:B------:R-:W-:-:S04]  /*27d0*/  UISETP.NE.AND UP0, UPT, UR5, 0x4, UPT ;  /* 0x000000040500788c */ /* 0x000fc8000bf05270 */
[----:B------:R-:W-:Y:S02]  /*27e0*/  USEL UR7, URZ, 0x1, UP0 ;  /* 0x00000001ff077887 */ /* 0x000fe40008000000 */
[----:B------:R-:W-:-:S04]  /*27f0*/  USEL UR5, UR5, URZ, UP0 ;  /* 0x000000ff05057287 */ /* 0x000fc80008000000 */
[----:B------:R-:W-:Y:S01]  /*2800*/  ULEA UR4, UR5, UR6, 0x3 ;  /* 0x0000000605047291 */ /* 0x000fe2000f8e18ff */
[----:B------:R-:W-:-:S04]  /*2810*/  LOP3.LUT R2, R15, UR7, RZ, 0x3c, !PT ;  /* 0x000000070f027c12 */ /* 0x000fc8000f8e3cff */
[----:B-1----:R-:W-:-:S04]  /*2820*/  SHF.L.U32 R3, R2, 0x1f, RZ ;  /* 0x0000001f02037819 */ /* 0x002fc800000006ff */
[----:B------:R-:W1:Y:S02]  /*2830*/  SYNCS.PHASECHK.TRANS64.TRYWAIT P0, [UR4], R3 ;  /* 0x00000003ff0075a7 */ /* 0x000e640008001104 */
[----:B-1----:R-:W-:Y:S05]  /*2840*/  @!P0 BRA `(.L_x_44) ;  /* 0x0000007400b08947 */ /* 0x002fea0003800000 */
.L_x_150:
        /* <DEDUP_REMOVED lines=9> */
.L_x_152:
[----:B------:R-:W-:-:S04]  /*28e0*/  UIADD3 UR5, UPT, UPT, UR5, 0x1, URZ ;  /* 0x0000000105057890 */ /* 0x000fc8000fffe0ff */
[----:B------:R-:W-:-:S04]  /*28f0*/  UISETP.NE.AND UP0, UPT, UR5, 0x4, UPT ;  /* 0x000000040500788c */ /* 0x000fc8000bf05270 */
[----:B------:R-:W-:Y:S02]  /*2900*/  USEL UR4, URZ, 0x1, UP0 ;  /* 0x00000001ff047887 */ /* 0x000fe40008000000 */
[----:B------:R-:W-:-:S04]  /*2910*/  USEL UR5, UR5, URZ, UP0 ;  /* 0x000000ff05057287 */ /* 0x000fc80008000000 */
[----:B------:R-:W-:Y:S01]  /*2920*/  ULEA UR5, UR5, UR6, 0x3 ;  /* 0x0000000605057291 */ /* 0x000fe2000f8e18ff */
[----:B-1----:R-:W-:-:S04]  /*2930*/  LOP3.LUT R3, R2, UR4, RZ, 0x3c, !PT ;  /* 0x0000000402037c12 */ /* 0x002fc8000f8e3cff */
[----:B------:R-:W-:Y:S01]  /*2940*/  SHF.L.U32 R3, R3, 0x1f, RZ ;  /* 0x0000001f03037819 */ /* 0x000fe200000006ff */
[----:B---3--:R-:W-:-:S07]  /*2950*/  IMAD.U32 R0, RZ, RZ, UR5 ;  /* 0x00000005ff007e24 */ /* 0x008fce000f8e00ff */
.L_x_46:
[----:B-1----:R1:W2:Y:S02]  /*2960*/  SYNCS.PHASECHK.TRANS64.TRYWAIT P0, [R0+URZ], R3 ;  /* 0x00000003000075a7 */ /* 0x0022a400080011ff */
[----:B--2---:R-:W-:Y:S05]  /*2970*/  @!P0 NANOSLEEP.SYNCS 0x989680 ;  /* 0x009896800000895d */ /* 0x004fea0003900000 */
[----:B------:R-:W2:Y:S02]  /*2980*/  @!P0 SYNCS.PHASECHK.TRANS64 P0, [R0+URZ], R3 ;  /* 0x00000003000085a7 */ /* 0x000ea400080010ff */
[----:B--2---:R-:W-:Y:S05]  /*2990*/  @P0 EXIT ;  /* 0x000000000000094d */ /* 0x004fea0003800000 */
[----:B------:R-:W-:Y:S05]  /*29a0*/  BRA `(.L_x_46) ;  /* 0xfffffffc00ec7947 */ /* 0x000fea000383ffff */
.L_x_22:
[----:B------:R-:W-:-:S04]  /*29b0*/  UISETP.NE.AND UP1, UPT, UR37, URZ, UPT ;  /* 0x000000ff2500728c */ /* 0x000fc8000bf25270 */
[----:B------:R-:W-:-:S09]  /*29c0*/  UISETP.NE.OR UP1, UPT, UR10, 0x1, UP1 ;  /* 0x000000010a00788c */ /* 0x000fd20008f25670 */
[----:B------:R-:W-:Y:S05]  /*29d0*/  BRA.U UP1, `(.L_x_47) ;  /* 0x00000005014c7547 */ /* 0x000fea000b800000 */
[----:B------:R-:W-:Y:S01]  /*29e0*/  HFMA2 R11, -RZ, RZ, 0, 0 ;  /* 0x00000000ff0b7431 */ /* 0x000fe200000001ff */
[----:B------:R-:W-:Y:S01]  /*29f0*/  ISETP.GE.U32.AND P2, PT, R10, 0x2, PT ;  /* 0x000000020a00780c */ /* 0x000fe20003f46070 */
[----:B------:R-:W-:Y:S01]  /*2a00*/  IMAD.MOV.U32 R12, RZ, RZ, 0x1 ;  /* 0x00000001ff0c7424 */ /* 0x000fe200078e00ff */
[----:B------:R-:W-:Y:S01]  /*2a10*/  CS2R R8, SRZ ;  /* 0x0000000000087805 */ /* 0x000fe2000001ff00 */
[----:B------:R-:W-:Y:S01]  /*2a20*/  IMAD.MOV.U32 R3, RZ, RZ, RZ ;  /* 0x000000ffff037224 */ /* 0x000fe200078e00ff */
[----:B------:R-:W-:Y:S01]  /*2a30*/  UMOV UR4, 0x400 ;  /* 0x0000040000047882 */ /* 0x000fe20000000000 */
[----:B------:R-:W-:Y:S01]  /*2a40*/  UMOV UR6, URZ ;  /* 0x000000ff00067c82 */ /* 0x000fe20008000000 */
[----:B------:R-:W-:-:S12]  /*2a50*/  ULEA UR37, UR37, UR4, 0x18 ;  /* 0x0000000425257291 */ /* 0x000fd8000f8ec0ff */
.L_x_51:
[----:B------:R-:W-:Y:S02]  /*2a60*/  LEA R0, R3, UR37, 0x3 ;  /* 0x0000002503007c11 */ /* 0x000fe4000f8e18ff */
[----:B------:R-:W-:-:S03]  /*2a70*/  SHF.L.U32 R5, R8, 0x1f, RZ ;  /* 0x0000001f08057819 */ /* 0x000fc600000006ff */
[----:B------:R-:W-:Y:S01]  /*2a80*/  VIADD R4, R0, 0x100 ;  /* 0x0000010000047836 */ /* 0x000fe20000000000 */
[----:B------:R-:W1:Y:S02]  /*2a90*/  SYNCS.PHASECHK.TRANS64.TRYWAIT P0, [R0+URZ+0xf0], R5 ;  /* 0x0000f005000075a7 */ /* 0x000e6400080011ff */
[----:B-1----:R-:W-:Y:S05]  /*2aa0*/  @!P0 BRA `(.L_x_48) ;  /* 0x0000007400488947 */ /* 0x002fea0003800000 */
.L_x_153:
[----:B------:R-:W-:Y:S01]  /*2ab0*/  ULEA UR5, UR6, UR37, 0x3 ;  /* 0x0000002506057291 */ /* 0x000fe2000f8e18ff */
[----:B------:R-:W-:Y:S01]  /*2ac0*/  PRMT R4, RZ, 0x654, R4 ;  /* 0x00000654ff047816 */ /* 0x000fe20000000004 */
[----:B-1----:R-:W-:Y:S01]  /*2ad0*/  @!P2 IMAD.MOV.U32 R5, RZ, RZ, 0x10 ;  /* 0x00000010ff05a424 */ /* 0x002fe200078e00ff */
[----:B------:R-:W-:Y:S01]  /*2ae0*/  SHF.L.U32 R7, R12, 0x1f, RZ ;  /* 0x0000001f0c077819 */ /* 0x000fe200000006ff */
[----:B------:R-:W-:Y:S01]  /*2af0*/  UIADD3 UR4, UPT, UPT, UR5, 0x90, URZ ;  /* 0x0000009005047890 */ /* 0x000fe2000fffe0ff */
[----:B------:R1:W-:Y:S05]  /*2b00*/  SYNCS.ARRIVE.TRANS64.RED.A1T0 RZ, [R4+URZ], RZ ;  /* 0x000000ff04ff79a7 */ /* 0x0003ea00081004ff */
[----:B------:R-:W-:Y:S01]  /*2b10*/  IMAD.U32 R13, RZ, RZ, UR4 ;  /* 0x00000004ff0d7e24 */ /* 0x000fe2000f8e00ff */
[----:B------:R-:W2:Y:S04]  /*2b20*/  SYNCS.PHASECHK.TRANS64.TRYWAIT P0, [UR5+0xa0], R7 ;  /* 0x0000a007ff0075a7 */ /* 0x000ea80008001105 */
[----:B------:R-:W-:Y:S01]  /*2b30*/  PRMT R13, R10, 0x654, R13 ;  /* 0x000006540a0d7816 */ /* 0x000fe2000000000d */
[----:B-12---:R-:W-:Y:S06]  /*2b40*/  @!P0 BRA `(.L_x_49) ;  /* 0x0000007400348947 */ /* 0x006fec0003800000 */
.L_x_155:
[----:B------:R-:W-:Y:S01]  /*2b50*/  ULEA UR4, UR6, UR37, 0x4 ;  /* 0x0000002506047291 */ /* 0x000fe2000f8e20ff */
[----:B------:R-:W-:Y:S01]  /*2b60*/  SEL R2, R13, R2, !P2 ;  /* 0x000000020d027207 */ /* 0x000fe20005000000 */
[----:B------:R-:W-:Y:S01]  /*2b70*/  UIADD3 UR5, UPT, UPT, UR5, 0x90, URZ ;  /* 0x0000009005057890 */ /* 0x000fe2000fffe0ff */
[----:B-1----:R-:W-:Y:S01]  /*2b80*/  LEA R0, R11, UR37, 0x3 ;  /* 0x000000250b007c11 */ /* 0x002fe2000f8e18ff */
[----:B------:R-:W-:Y:S01]  /*2b90*/  UIADD3 UR4, UPT, UPT, UR4, 0x120, URZ ;  /* 0x0000012004047890 */ /* 0x000fe2000fffe0ff */
[----:B------:R1:W-:Y:S01]  /*2ba0*/  @!P2 SYNCS.ARRIVE.TRANS64.RED RZ, [R2+URZ], R5 ;  /* 0x0000000502ffa9a7 */ /* 0x0003e200080004ff */
[----:B------:R-:W-:Y:S01]  /*2bb0*/  UIADD3 UR6, UPT, UPT, UR6, 0x1, URZ ;  /* 0x0000000106067890 */ /* 0x000fe2000fffe0ff */
[----:B------:R-:W-:-:S03]  /*2bc0*/  VIADD R3, R3, 0x1 ;  /* 0x0000000103037836 */ /* 0x000fc60000000000 */
[----:B------:R-:W-:Y:S02]  /*2bd0*/  UISETP.NE.AND UP0, UPT, UR6, 0x2, UPT ;  /* 0x000000020600788c */ /* 0x000fe4000bf05270 */
[----:B------:R-:W-:Y:S01]  /*2be0*/  ISETP.NE.AND P0, PT, R3, 0x2, PT ;  /* 0x000000020300780c */ /* 0x000fe20003f05270 */
[----:B------:R-:W-:Y:S06]  /*2bf0*/  UGETNEXTWORKID.BROADCAST [UR4], [UR5] ;  /* 0x00000000040073ca */ /* 0x000fec0008000100 */
[----:B------:R-:W-:Y:S02]  /*2c00*/  USEL UR4, URZ, 0x1, UP0 ;  /* 0x00000001ff047887 */ /* 0x000fe40008000000 */
[----:B------:R-:W-:-:S04]  /*2c10*/  USEL UR6, UR6, URZ, UP0 ;  /* 0x000000ff06067287 */ /* 0x000fc80008000000 */
[----:B------:R-:W-:Y:S02]  /*2c20*/  LOP3.LUT R12, R12, UR4, RZ, 0x3c, !PT ;  /* 0x000000040c0c7c12 */ /* 0x000fe4000f8e3cff */
[----:B-1----:R-:W-:-:S04]  /*2c30*/  SHF.L.U32 R5, R9, 0x1f, RZ ;  /* 0x0000001f09057819 */ /* 0x002fc800000006ff */
[----:B------:R-:W1:Y:S02]  /*2c40*/  SYNCS.PHASECHK.TRANS64.TRYWAIT P1, [R0+URZ+0x90], R5 ;  /* 0x00009005000075a7 */ /* 0x000e6400080211ff */
[----:B-1----:R-:W-:Y:S05]  /*2c50*/  @!P1 BRA `(.L_x_50) ;  /* 0x0000007400089947 */ /* 0x002fea0003800000 */
.L_x_156:
[----:B------:R-:W-:Y:S01]  /*2c60*/  LEA R4, R11, UR37, 0x4 ;  /* 0x000000250b047c11 */ /* 0x000fe2000f8e20ff */
[----:B-1----:R-:W-:Y:S01]  /*2c70*/  VIADD R0, R0, 0xa0 ;  /* 0x000000a000007836 */ /* 0x002fe20000000000 */
[----:B------:R-:W-:Y:S01]  /*2c80*/  SEL R3, R3, RZ, P0 ;  /* 0x000000ff03037207 */ /* 0x000fe20000000000 */
[----:B------:R-:W-:-:S03]  /*2c90*/  VIADD R11, R11, 0x1 ;  /* 0x000000010b0b7836 */ /* 0x000fc60000000000 */
[----:B------:R-:W1:Y:S01]  /*2ca0*/  LDS.128 R4, [R4+0x120] ;  /* 0x0001200004047984 */ /* 0x000e620000000c00 */
[----:B------:R-:W-:Y:S02]  /*2cb0*/  PRMT R0, RZ, 0x654, R0 ;  /* 0x00000654ff007816 */ /* 0x000fe40000000000 */
[C---:B------:R-:W-:Y:S01]  /*2cc0*/  ISETP.NE.AND P1, PT, R11.reuse, 0x2, PT ;  /* 0x000000020b00780c */ /* 0x040fe20003f25270 */
[----:B------:R-:W-:Y:S01]  /*2cd0*/  @!PT LDS RZ, [RZ] ;  /* 0x00000000fffff984 */ /* 0x000fe20000000800 */
[----:B------:R-:W-:Y:S01]  /*2ce0*/  @!PT LDS RZ, [RZ] ;  /* 0x00000000fffff984 */ /* 0x000fe20000000800 */
[----:B------:R-:W-:Y:S01]  /*2cf0*/  @!PT LDS RZ, [RZ] ;  /* 0x00000000fffff984 */ /* 0x000fe20000000800 */
[----:B------:R-:W-:Y:S01]  /*2d00*/  @!PT LDS RZ, [RZ] ;  /* 0x00000000fffff984 */ /* 0x000fe20000000800 */
[----:B------:R2:W-:Y:S06]  /*2d10*/  MEMBAR.ALL.CTA ;  /* 0x0000000000007992 */ /* 0x0005ec0000008000 */
[----:B--2---:R-:W2:Y:S01]  /*2d20*/  FENCE.VIEW.ASYNC.S ;  /* 0x00000000000073c6 */ /* 0x004ea20000000000 */
[----:B------:R-:W-:Y:S01]  /*2d30*/  SEL R11, R11, RZ, P1 ;  /* 0x000000ff0b0b7207 */ /* 0x000fe20000800000 */
[----:B--2---:R2:W-:Y:S01]  /*2d40*/  SYNCS.ARRIVE.TRANS64.RED.A1T0 RZ, [R0+URZ], RZ ;  /* 0x000000ff00ff79a7 */ /* 0x0045e200081004ff */
[----:B-1----:R-:W-:-:S02]  /*2d50*/  LOP3.LUT P3, RZ, R6, 0x1, RZ, 0xc0, !PT ;  /* 0x0000000106ff7812 */ /* 0x002fc4000786c0ff */
[----:B------:R-:W-:-:S04]  /*2d60*/  SEL R5, RZ, 0x1, P0 ;  /* 0x00000001ff057807 */ /* 0x000fc80000000000 */
[----:B------:R-:W-:Y:S02]  /*2d70*/  LOP3.LUT R8, R8, R5, RZ, 0x3c, !PT ;  /* 0x0000000508087212 */ /* 0x000fe400078e3cff */
[----:B--2---:R-:W-:-:S04]  /*2d80*/  SEL R0, RZ, 0x1, P1 ;  /* 0x00000001ff007807 */ /* 0x004fc80000800000 */
[----:B------:R-:W-:Y:S01]  /*2d90*/  LOP3.LUT R9, R9, R0, RZ, 0x3c, !PT ;  /* 0x0000000009097212 */ /* 0x000fe200078e3cff */
[----:B------:R-:W-:Y:S06]  /*2da0*/  @P3 BRA `(.L_x_51) ;  /* 0xfffffffc002c3947 */ /* 0x000fec000383ffff */
[----:B------:R-:W-:Y:S01]  /*2db0*/  ULEA UR5, UR6, UR37, 0x3 ;  /* 0x0000002506057291 */ /* 0x000fe2000f8e18ff */
[----:B------:R-:W-:-:S08]  /*2dc0*/  SHF.L.U32 R3, R12, 0x1f, RZ ;  /* 0x0000001f0c037819 */ /* 0x000fd000000006ff */
[----:B------:R-:W1:Y:S02]  /*2dd0*/  SYNCS.PHASECHK.TRANS64 P0, [UR5+0xa0], R3 ;  /* 0x0000a003ff0075a7 */ /* 0x000e640008001005 */
[----:B-1----:R-:W-:Y:S05]  /*2de0*/  @P0 BRA `(.L_x_52) ;  /* 0x0000000000080947 */ /* 0x002fea0003800000 */
[----:B------:R-:W1:Y:S02]  /*2df0*/  SYNCS.PHASECHK.TRANS64.TRYWAIT P0, [UR5+0xa0], R3 ;  /* 0x0000a003ff0075a7 */ /* 0x000e640008001105 */
[----:B-1----:R-:W-:Y:S05]  /*2e00*/  @!P0 BRA `(.L_x_53) ;  /* 0x0000007000b08947 */ /* 0x002fea0003800000 */
.L_x_52:
[----:B------:R-:W-:-:S04]  /*2e10*/  UIADD3 UR4, UPT, UPT, UR6, 0x1, URZ ;  /* 0x0000000106047890 */ /* 0x000fc8000fffe0ff */
[----:B------:R-:W-:-:S04]  /*2e20*/  UISETP.NE.AND UP0, UPT, UR4, 0x2, UPT ;  /* 0x000000020400788c */ /* 0x000fc8000bf05270 */
[----:B------:R-:W-:Y:S02]  /*2e30*/  USEL UR7, URZ, 0x1, UP0 ;  /* 0x00000001ff077887 */ /* 0x000fe40008000000 */
[----:B------:R-:W-:-:S04]  /*2e40*/  USEL UR4, UR4, URZ, UP0 ;  /* 0x000000ff04047287 */ /* 0x000fc80008000000 */
[----:B------:R-:W-:Y:S01]  /*2e50*/  ULEA UR4, UR4, UR37, 0x3 ;  /* 0x0000002504047291 */ /* 0x000fe2000f8e18ff */
[----:B-1----:R-:W-:-:S04]  /*2e60*/  LOP3.LUT R3, R12, UR7, RZ, 0x3c, !PT ;  /* 0x000000070c037c12 */ /* 0x002fc8000f8e3cff */
[----:B------:R-:W-:-:S04]  /*2e70*/  SHF.L.U32 R0, R3, 0x1f, RZ ;  /* 0x0000001f03007819 */ /* 0x000fc800000006ff */
[----:B------:R-:W1:Y:S02]  /*2e80*/  SYNCS.PHASECHK.TRANS64 P0, [UR4+0xa0], R0 ;  /* 0x0000a000ff0075a7 */ /* 0x000e640008001004 */
[----:B-1----:R-:W-:Y:S05]  /*2e90*/  @P0 EXIT ;  /* 0x000000000000094d */ /* 0x002fea0003800000 */
[----:B------:R-:W-:Y:S02]  /*2ea0*/  SHF.L.U32 R3, R3, 0x1f, RZ ;  /* 0x0000001f03037819 */ /* 0x000fe400000006ff */
[----:B------:R-:W-:-:S07]  /*2eb0*/  MOV R0, UR4 ;  /* 0x0000000400007c02 */ /* 0x000fce0008000f00 */
.L_x_54:
[----:B-1----:R1:W2:Y:S02]  /*2ec0*/  SYNCS.PHASECHK.TRANS64.TRYWAIT P0, [R0+URZ+0xa0], R3 ;  /* 0x0000a003000075a7 */ /* 0x0022a400080011ff */
[----:B--2---:R-:W-:Y:S05]  /*2ed0*/  @!P0 NANOSLEEP.SYNCS 0x989680 ;  /* 0x009896800000895d */ /* 0x004fea0003900000 */
[----:B------:R-:W2:Y:S02]  /*2ee0*/  @!P0 SYNCS.PHASECHK.TRANS64 P0, [R0+URZ+0xa0], R3 ;  /* 0x0000a003000085a7 */ /* 0x000ea400080010ff */
[----:B--2---:R-:W-:Y:S05]  /*2ef0*/  @P0 EXIT ;  /* 0x000000000000094d */ /* 0x004fea0003800000 */
[----:B------:R-:W-:Y:S05]  /*2f00*/  BRA `(.L_x_54) ;  /* 0xfffffffc00ec7947 */ /* 0x000fea000383ffff */
.L_x_47:
[----:B------:R-:W-:Y:S05]  /*2f10*/  BRA.U UP4, `(.L_x_55) ;  /* 0x0000001504487547 */ /* 0x000fea000b800000 */
[----:B------:R-:W-:Y:S01]  /*2f20*/  UMOV UR6, 0x40 ;  /* 0x0000004000067882 */ /* 0x000fe20000000000 */
[----:B------:R-:W-:Y:S01]  /*2f30*/  NOP ;  /* 0x0000000000007918 */ /* 0x000fe20000000000 */
[----:B------:R-:W-:Y:S01]  /*2f40*/  ULEA UR6, UR37, UR6, 0x18 ;  /* 0x0000000625067291 */ /* 0x000fe2000f8ec0ff */
[----:B------:R-:W-:Y:S02]  /*2f50*/  UMOV UR7, 0x400 ;  /* 0x0000040000077882 */ /* 0x000fe40000000000 */
[----:B------:R-:W-:-:S06]  /*2f60*/  ULEA UR37, UR37, UR7, 0x18 ;  /* 0x0000000725257291 */ /* 0x000fcc000f8ec0ff */
[----:B------:R-:W1:Y:S02]  /*2f70*/  LDS.U8 R2, [UR6+0x1c] ;  /* 0x00001c06ff027984 */ /* 0x000e640008000000 */
[----:B-1----:R-:W-:-:S13]  /*2f80*/  ISETP.NE.AND P0, PT, R2, RZ, PT ;  /* 0x000000ff0200720c */ /* 0x002fda0003f05270 */
[----:B------:R-:W-:Y:S05]  /*2f90*/  @P0 BRA `(.L_x_56) ;  /* 0x0000000400080947 */ /* 0x000fea0003800000 */
[----:B------:R-:W-:Y:S02]  /*2fa0*/  UISETP.NE.U32.AND UP0, UPT, UR5, 0x1, UPT ;  /* 0x000000010500788c */ /* 0x000fe4000bf05070 */
[----:B------:R-:W-:-:S07]  /*2fb0*/  UIADD3 UR8, UPT, UPT, UR6, 0x8, URZ ;  /* 0x0000000806087890 */ /* 0x000fce000fffe0ff */
[----:B------:R-:W-:Y:S05]  /*2fc0*/  BRA.U !UP0, `(.L_x_57) ;  /* 0x00000001089c7547 */ /* 0x000fea000b800000 */
[----:B------:R-:W-:Y:S01]  /*2fd0*/  ELECT P0, URZ, PT ;  /* 0x0000000000ff782f */ /* 0x000fe20003800000 */
[----:B------:R-:W-:-:S12]  /*2fe0*/  BSSY B0, `(.L_x_57) ;  /* 0x0000025000007945 */ /* 0x000fd80003800000 */
[----:B------:R-:W-:Y:S05]  /*2ff0*/  @!P0 BRA `(.L_x_58) ;  /* 0x00000000008c8947 */ /* 0x000fea0003800000 */
[----:B------:R-:W-:-:S05]  /*3000*/  UMOV UR7, 0x10 ;  /* 0x0000001000077882 */ /* 0x000fca0000000000 */
[----:B------:R-:W-:Y:S04]  /*3010*/  DEPBAR.LE SB1, 0x36 ;  /* 0x00009d800000791a */ /* 0x000fe80000000000 */
[----:B------:R-:W1:Y:S02]  /*3020*/  UTCATOMSWS.2CTA.FIND_AND_SET.ALIGN UP1, UR7, UR7 ;  /* 0x00000007000775e3 */ /* 0x000e640008220800 */
[----:B-1----:R-:W-:Y:S01]  /*3030*/  MOV R11, UR7 ;  /* 0x00000007000b7c02 */ /* 0x002fe20008000f00 */
[----:B------:R-:W-:Y:S06]  /*3040*/  BRA.U UP1, `(.L_x_59) ;  /* 0x0000000101187547 */ /* 0x000fec000b800000 */
.L_x_60:
[----:B------:R-:W-:Y:S05]  /*3050*/  NANOSLEEP 0x64 ;  /* 0x000000640000795d */ /* 0x000fea0003800000 */
[----:B------:R-:W-:-:S05]  /*3060*/  UMOV UR7, 0x10 ;  /* 0x0000001000077882 */ /* 0x000fca0000000000 */
[----:B------:R-:W-:Y:S04]  /*3070*/  DEPBAR.LE SB1, 0x36 ;  /* 0x00009d800000791a */ /* 0x000fe80000000000 */
[----:B------:R-:W1:Y:S02]  /*3080*/  UTCATOMSWS.2CTA.FIND_AND_SET.ALIGN UP1, UR7, UR7 ;  /* 0x00000007000775e3 */ /* 0x000e640008220800 */
[----:B-1----:R-:W-:Y:S01]  /*3090*/  MOV R11, UR7 ;  /* 0x00000007000b7c02 */ /* 0x002fe20008000f00 */
[----:B------:R-:W-:Y:S05]  /*30a0*/  BRA.U !UP1, `(.L_x_60) ;  /* 0xfffffffd09e87547 */ /* 0x000fea000b83ffff */
.L_x_59:
[----:B------:R-:W1:Y:S01]  /*30b0*/  LDS R5, [UR6+0x10] ;  /* 0x00001006ff057984 */ /* 0x000e620008000800 */
[----:B------:R-:W-:Y:S01]  /*30c0*/  IMAD.U32 R3, RZ, RZ, UR37 ;  /* 0x00000025ff037e24 */ /* 0x000fe2000f8e00ff */
[----:B------:R-:W-:-:S03]  /*30d0*/  MOV R2, UR4 ;  /* 0x0000000400027c02 */ /* 0x000fc60008000f00 */
[----:B------:R-:W-:Y:S01]  /*30e0*/  VIADD R3, R3, 0x140 ;  /* 0x0000014003037836 */ /* 0x000fe20000000000 */
[----:B-1----:R-:W-:-:S04]  /*30f0*/  SHF.L.U32 R5, R5, 0x1f, RZ ;  /* 0x0000001f05057819 */ /* 0x002fc800000006ff */
[----:B------:R-:W1:Y:S02]  /*3100*/  SYNCS.PHASECHK.TRANS64.TRYWAIT P0, [UR6+0x8], R5 ;  /* 0x00000805ff0075a7 */ /* 0x000e640008001106 */
[----:B-1----:R-:W-:Y:S05]  /*3110*/  @P0 BRA `(.L_x_61) ;  /* 0x0000000000080947 */ /* 0x002fea0003800000 */
[----:B------:R-:W1:Y:S02]  /*3120*/  SYNCS.PHASECHK.TRANS64.TRYWAIT P0, [UR6+0x8], R5 ;  /* 0x00000805ff0075a7 */ /* 0x000e640008001106 */
[----:B-1----:R-:W-:Y:S05]  /*3130*/  @!P0 BRA `(.L_x_62) ;  /* 0x0000006c00fc8947 */ /* 0x002fea0003800000 */
.L_x_61:
[----:B-1----:R-:W-:Y:S01]  /*3140*/  HFMA2 R4, -RZ, RZ, 0, 5.9604644775390625e-08 ;  /* 0x00000001ff047431 */ /* 0x002fe200000001ff */
[----:B------:R-:W-:Y:S01]  /*3150*/  UPRMT UR7, UR4, 0x654, UR8 ;  /* 0x0000065404077896 */ /* 0x000fe20008000008 */
[----:B------:R-:W-:Y:S01]  /*3160*/  IMAD.MOV.U32 R6, RZ, RZ, 0xffff ;  /* 0x0000ffffff067424 */ /* 0x000fe200078e00ff */
[----:B------:R-:W-:Y:S01]  /*3170*/  PRMT R2, R2, 0x654, R3 ;  /* 0x0000065402027816 */ /* 0x000fe20000000003 */
[----:B------:R-:W-:Y:S02]  /*3180*/  IMAD.MOV.U32 R5, RZ, RZ, 0x4 ;  /* 0x00000004ff057424 */ /* 0x000fe400078e00ff */
[----:B------:R-:W-:Y:S01]  /*3190*/  IMAD.SHL.U32 R9, R11, 0x20, RZ ;  /* 0x000000200b097824 */ /* 0x000fe200078e00ff */
[----:B------:R-:W-:Y:S02]  /*31a0*/  MOV R3, UR7 ;  /* 0x0000000700037c02 */ /* 0x000fe40008000f00 */
[-C--:B------:R-:W-:Y:S01]  /*31b0*/  SHF.L.U32 R7, R6, R11.reuse, RZ ;  /* 0x0000000b06077219 */ /* 0x080fe200000006ff */
[----:B------:R1:W-:Y:S01]  /*31c0*/  SYNCS.ARRIVE.TRANS64.RED RZ, [UR7], R5 ;  /* 0x00000005ffff79a7 */ /* 0x0003e20008000407 */
[----:B------:R-:W-:Y:S01]  /*31d0*/  SHF.L.U32 R6, R4, R11, RZ ;  /* 0x0000000b04067219 */ /* 0x000fe200000006ff */
[----:B------:R1:W-:Y:S04]  /*31e0*/  STS [UR37+0x140], R9 ;  /* 0x00014009ff007988 */ /* 0x0003e80008000825 */
[----:B------:R1:W-:Y:S04]  /*31f0*/  STAS [R2.64], R11 ;  /* 0x0000000b02007dbd */ /* 0x0003e8000c0008ff */
[----:B------:R1:W-:Y:S04]  /*3200*/  ATOMS.OR RZ, [UR6+0x14], R7 ;  /* 0x00001407ffff798c */ /* 0x0003e8000b000006 */
[----:B------:R1:W-:Y:S04]  /*3210*/  ATOMS.OR RZ, [UR6+0x18], R6 ;  /* 0x00001806ffff798c */ /* 0x0003e8000b000006 */
[----:B------:R1:W-:Y:S02]  /*3220*/  ATOMS.XOR RZ, [UR6+0x10], R4 ;  /* 0x00001004ffff798c */ /* 0x0003e4000b800006 */
.L_x_58:
[----:B------:R-:W-:Y:S05]  /*3230*/  BSYNC B0 ;  /* 0x0000000000007941 */ /* 0x000fea0003800000 */
.L_x_57:
[----:B------:R-:W-:Y:S05]  /*3240*/  BRA.U UP0, `(.L_x_63) ;  /* 0x00000001006c7547 */ /* 0x000fea000b800000 */
[----:B------:R-:W-:-:S03]  /*3250*/  UMOV UR7, 0xffffffff ;  /* 0xffffffff00077882 */ /* 0x000fc60000000000 */
[----:B------:R-:W-:Y:S05]  /*3260*/  BRA.DIV UR7, `(.L_x_64) ;  /* 0x0000006e07c87947 */ /* 0x000fea000b800000 */
[----:B------:R-:W-:-:S13]  /*3270*/  ELECT P6, URZ, PT ;  /* 0x0000000000ff782f */ /* 0x000fda00038c0000 */
.L_x_160:
[----:B------:R-:W-:Y:S05]  /*3280*/  @!P6 BRA `(.L_x_63) ;  /* 0x00000000005ce947 */ /* 0x000fea0003800000 */
[----:B-1----:R-:W1:Y:S02]  /*3290*/  LDS R3, [UR6+0x10] ;  /* 0x00001006ff037984 */ /* 0x002e640008000800 */
[----:B-1----:R-:W-:-:S04]  /*32a0*/  SHF.L.U32 R3, R3, 0x1f, RZ ;  /* 0x0000001f03037819 */ /* 0x002fc800000006ff */
[----:B------:R-:W1:Y:S02]  /*32b0*/  SYNCS.PHASECHK.TRANS64.TRYWAIT P0, [UR6+0x8], R3 ;  /* 0x00000803ff0075a7 */ /* 0x000e640008001106 */
[----:B-1----:R-:W-:Y:S05]  /*32c0*/  @P0 BRA `(.L_x_65) ;  /* 0x0000000000080947 */ /* 0x002fea0003800000 */
[----:B------:R-:W1:Y:S02]  /*32d0*/  SYNCS.PHASECHK.TRANS64.TRYWAIT P0, [UR6+0x8], R3 ;  /* 0x00000803ff0075a7 */ /* 0x000e640008001106 */
[----:B-1----:R-:W-:Y:S05]  /*32e0*/  @!P0 BRA `(.L_x_66) ;  /* 0x0000006c00c88947 */ /* 0x002fea0003800000 */
.L_x_65:
[----:B------:R-:W2:Y:S01]  /*32f0*/  LDS R5, [UR37+0x140] ;  /* 0x00014025ff057984 */ /* 0x000ea20008000800 */
[----:B-1----:R-:W-:Y:S02]  /*3300*/  HFMA2 R2, -RZ, RZ, 0, 5.9604644775390625e-08 ;  /* 0x00000001ff027431 */ /* 0x002fe400000001ff */
[----:B------:R-:W-:Y:S01]  /*3310*/  IMAD.MOV.U32 R3, RZ, RZ, 0xffff ;  /* 0x0000ffffff037424 */ /* 0x000fe200078e00ff */
[----:B------:R-:W-:Y:S01]  /*3320*/  UPRMT UR7, UR4, 0x654, UR8 ;  /* 0x0000065404077896 */ /* 0x000fe20008000008 */
[----:B--2---:R-:W-:-:S03]  /*3330*/  IMAD.SHL.U32 R4, R5, 0x20, RZ ;  /* 0x0000002005047824 */ /* 0x004fc600078e00ff */
[-C--:B------:R-:W-:Y:S02]  /*3340*/  SHF.L.U32 R3, R3, R5.reuse, RZ ;  /* 0x0000000503037219 */ /* 0x080fe400000006ff */
[----:B------:R-:W-:Y:S01]  /*3350*/  SHF.L.U32 R5, R2, R5, RZ ;  /* 0x0000000502057219 */ /* 0x000fe200000006ff */
[----:B------:R2:W-:Y:S04]  /*3360*/  STS [UR37+0x140], R4 ;  /* 0x00014004ff007988 */ /* 0x0005e80008000825 */
[----:B------:R2:W-:Y:S04]  /*3370*/  ATOMS.OR RZ, [UR6+0x14], R3 ;  /* 0x00001403ffff798c */ /* 0x0005e8000b000006 */
[----:B------:R2:W-:Y:S01]  /*3380*/  ATOMS.OR RZ, [UR6+0x18], R5 ;  /* 0x00001805ffff798c */ /* 0x0005e2000b000006 */
[----:B------:R-:W-:Y:S03]  /*3390*/  SYNCS.ARRIVE.TRANS64.RED.A1T0 RZ, [UR7], RZ ;  /* 0x000000ffffff79a7 */ /* 0x000fe60008100407 */
[----:B------:R2:W-:Y:S01]  /*33a0*/  ATOMS.XOR RZ, [UR6+0x10], R2 ;  /* 0x00001002ffff798c */ /* 0x0005e2000b800006 */
[----:B------:R-:W-:Y:S05]  /*33b0*/  BRA `(.L_x_63) ;  /* 0x0000000000107947 */ /* 0x000fea0003800000 */
.L_x_56:
[----:B------:R-:W-:-:S05]  /*33c0*/  MOV R2, 0xffffffff ;  /* 0xffffffff00027802 */ /* 0x000fca0000000f00 */
[----:B------:R1:W-:Y:S02]  /*33d0*/  STS [UR37+0x140], R2 ;  /* 0x00014002ff007988 */ /* 0x0003e40008000825 */
[----:B-1----:R-:W-:Y:S02]  /*33e0*/  MOV R2, 0x3400 ;  /* 0x0000340000027802 */ /* 0x002fe40000000f00 */
[----:B-----5:R-:W-:Y:S05]  /*33f0*/  CALL.REL.NOINC `($__internal_1_$__cuda_sm10x_tcgen05_guardrail_trap_phase_invalid_during_alloc) ;  /* 0x0000007400987944 */ /* 0x020fea0003c00000 */
.L_x_63:
[----:B------:R-:W-:Y:S05]  /*3400*/  WARPSYNC.ALL ;  /* 0x0000000000007948 */ /* 0x000fea0003800000 */
[----:B------:R-:W3:Y:S01]  /*3410*/  S2UR UR7, SR_CgaCtaId ;  /* 0x00000000000779c3 */ /* 0x000ee20000008800 */
[----:B------:R-:W-:Y:S01]  /*3420*/  UMOV UR6, 0x400 ;  /* 0x0000040000067882 */ /* 0x000fe20000000000 */
[----:B------:R-:W-:-:S06]  /*3430*/  NOP ;  /* 0x0000000000007918 */ /* 0x000fcc0000000000 */
[----:B------:R-:W-:Y:S06]  /*3440*/  BAR.ARV 0x6, 0xa0 ;  /* 0x0182800000007b1d */ /* 0x000fec0000002000 */
[----:B------:R-:W4:Y:S01]  /*3450*/  LDCU UR8, c[0x0][0x38c] ;  /* 0x00007180ff0877ac */ /* 0x000f220008000800 */
[----:B------:R-:W-:Y:S01]  /*3460*/  LOP3.LUT R0, R0, 0xffff, RZ, 0xc0, !PT ;  /* 0x0000ffff00007812 */ /* 0x000fe200078ec0ff */
[----:B-1----:R-:W-:Y:S01]  /*3470*/  IMAD.MOV.U32 R9, RZ, RZ, 0x1 ;  /* 0x00000001ff097424 */ /* 0x002fe200078e00ff */
[----:B------:R-:W-:Y:S01]  /*3480*/  LOP3.LUT R8, R8, 0xffff, RZ, 0xc0, !PT ;  /* 0x0000ffff08087812 */ /* 0x000fe200078ec0ff */
[----:B------:R-:W-:Y:S01]  /*3490*/  UMOV UR19, URZ ;  /* 0x000000ff00137c82 */ /* 0x000fe20008000000 */
[----:B------:R-:W-:Y:S01]  /*34a0*/  R2UR UR10, R0 ;  /* 0x00000000000a72ca */ /* 0x000fe200000e0000 */
[----:B------:R-:W-:Y:S01]  /*34b0*/  UMOV UR18, URZ ;  /* 0x000000ff00127c82 */ /* 0x000fe20008000000 */
[----:B------:R-:W-:Y:S01]  /*34c0*/  R2UR UR11, R8 ;  /* 0x00000000080b72ca */ /* 0x000fe200000e0000 */
[----:B------:R-:W-:Y:S01]  /*34d0*/  IMAD.MOV.U32 R8, RZ, RZ, RZ ;  /* 0x000000ffff087224 */ /* 0x000fe200078e00ff */
[----:B------:R-:W-:Y:S01]  /*34e0*/  UMOV UR17, URZ ;  /* 0x000000ff00117c82 */ /* 0x000fe20008000000 */
[----:B---3--:R-:W-:-:S02]  /*34f0*/  ULEA UR7, UR7, UR6, 0x18 ;  /* 0x0000000607077291 */ /* 0x008fc4000f8ec0ff */
[----:B------:R-:W-:Y:S02]  /*3500*/  UISETP.NE.AND UP2, UPT, UR5, URZ, UPT ;  /* 0x000000ff0500728c */ /* 0x000fe4000bf45270 */
[----:B------:R-:W-:Y:S02]  /*3510*/  UIADD3 UR12, UPT, UPT, UR7, 0x6300, URZ ;  /* 0x00006300070c7890 */ /* 0x000fe4000fffe0ff */
[----:B------:R-:W-:Y:S02]  /*3520*/  UIADD3 UR13, UPT, UPT, UR7, 0x16300, URZ ;  /* 0x00016300070d7890 */ /* 0x000fe4000fffe0ff */
[----:B----4-:R-:W-:Y:S01]  /*3530*/  UIADD3 UR8, UPT, UPT, UR8, 0xff, URZ ;  /* 0x000000ff08087890 */ /* 0x010fe2000fffe0ff */
[----:B--2---:R-:W1:Y:S01]  /*3540*/  LDS R2, [UR7+0x140] ;  /* 0x00014007ff027984 */ /* 0x004e620008000800 */
[----:B------:R-:W-:Y:S02]  /*3550*/  USHF.R.U32.HI UR12, URZ, 0x4, UR12 ;  /* 0x00000004ff0c7899 */ /* 0x000fe4000801160c */
[----:B------:R-:W-:-:S02]  /*3560*/  USHF.R.S32.HI UR6, URZ, 0x1f, UR8 ;  /* 0x0000001fff067899 */ /* 0x000fc40008011408 */
[----:B------:R-:W-:Y:S02]  /*3570*/  USHF.R.U32.HI UR13, URZ, 0x4, UR13 ;  /* 0x00000004ff0d7899 */ /* 0x000fe4000801160d */
[----:B------:R-:W-:Y:S02]  /*3580*/  ULEA.HI UR6, UR6, UR8, URZ, 0x8 ;  /* 0x0000000806067291 */ /* 0x000fe4000f8f40ff */
[----:B------:R-:W-:Y:S02]  /*3590*/  ULOP3.LUT UR12, UR12, 0x3fff, URZ, 0xc0, !UPT ;  /* 0x00003fff0c0c7892 */ /* 0x000fe4000f8ec0ff */
[----:B------:R-:W-:Y:S02]  /*35a0*/  USHF.R.S32.HI UR6, URZ, 0x8, UR6 ;  /* 0x00000008ff067899 */ /* 0x000fe40008011406 */
[----:B------:R-:W-:Y:S02]  /*35b0*/  ULOP3.LUT UR13, UR13, 0x3fff, URZ, 0xc0, !UPT ;  /* 0x00003fff0d0d7892 */ /* 0x000fe4000f8ec0ff */
[----:B------:R-:W-:Y:S01]  /*35c0*/  UISETP.LT.AND UP0, UPT, UR6, 0x1, UPT ;  /* 0x000000010600788c */ /* 0x000fe2000bf01270 */
[----:B------:R-:W-:Y:S01]  /*35d0*/  UMOV UR36, 0x0 ;  /* 0x0000000000247882 */ /* 0x000fe20000000000 */
        /* <DEDUP_REMOVED lines=9> */
[----:B------:R-:W-:-:S02]  /*3670*/  ULOP3.LUT UR12, UR12, 0x10000, URZ, 0xfc, !UPT ;  /* 0x000100000c0c7892 */ /* 0x000fc4000f8efcff */
[----:B------:R-:W-:Y:S02]  /*3680*/  ULOP3.LUT UR13, UR13, 0x10000, URZ, 0xfc, !UPT ;  /* 0x000100000d0d7892 */ /* 0x000fe4000f8efcff */
[----:B------:R-:W-:Y:S01]  /*3690*/  USEL UR20, UR6, 0x1, !UP0 ;  /* 0x0000000106147887 */ /* 0x000fe2000c000000 */
[----:B------:R-:W-:Y:S01]  /*36a0*/  UMOV UR26, 0x0 ;  /* 0x00000000001a7882 */ /* 0x000fe20000000000 */
[----:B------:R-:W-:Y:S01]  /*36b0*/  UMOV UR27, 0x84004a0 ;  /* 0x084004a0001b7882 */ /* 0x000fe20000000000 */
[----:B------:R-:W-:Y:S01]  /*36c0*/  UMOV UR24, 0x0 ;  /* 0x0000000000187882 */ /* 0x000fe20000000000 */
[----:B------:R-:W-:Y:S01]  /*36d0*/  UMOV UR25, 0x84004a0 ;  /* 0x084004a000197882 */ /* 0x000fe20000000000 */
[----:B------:R-:W-:Y:S01]  /*36e0*/  UMOV UR22, 0x0 ;  /* 0x0000000000167882 */ /* 0x000fe20000000000 */
[----:B------:R-:W-:Y:S01]  /*36f0*/  UMOV UR23, 0x84004a0 ;  /* 0x084004a000177882 */ /* 0x000fe20000000000 */
[----:B-1----:R-:W-:Y:S02]  /*3700*/  R2UR UR21, R2 ;  /* 0x00000000021572ca */ /* 0x002fe400000e0000 */
[----:B------:R-:W-:-:S13]  /*3710*/  CS2R R2, SRZ ;  /* 0x0000000000027805 */ /* 0x000fda000001ff00 */
.L_x_74:
[C---:B------:R-:W-:Y:S02]  /*3720*/  LEA R0, R8.reuse, UR7, 0x3 ;  /* 0x0000000708007c11 */ /* 0x040fe4000f8e18ff */
[----:B------:R-:W-:Y:S02]  /*3730*/  SHF.L.U32 R5, R3, 0x1f, RZ ;  /* 0x0000001f03057819 */ /* 0x000fe400000006ff */
[----:B------:R-:W-:Y:S02]  /*3740*/  LEA R4, R8, UR7, 0x4 ;  /* 0x0000000708047c11 */ /* 0x000fe4000f8e20ff */
[----:B------:R-:W1:Y:S02]  /*3750*/  SYNCS.PHASECHK.TRANS64.TRYWAIT P0, [R0+URZ+0x90], R5 ;  /* 0x00009005000075a7 */ /* 0x000e6400080011ff */
[----:B-1-3--:R-:W-:Y:S05]  /*3760*/  @!P0 BRA `(.L_x_67) ;  /* 0x0000006800c08947 */ /* 0x00afea0003800000 */
.L_x_161:
[----:B-1----:R-:W1:Y:S01]  /*3770*/  LDS.128 R4, [R4+0x120] ;  /* 0x0001200004047984 */ /* 0x002e620000000c00 */
[----:B------:R-:W-:Y:S02]  /*3780*/  VIADD R0, R0, 0xa0 ;  /* 0x000000a000007836 */ /* 0x000fe40000000000 */
[----:B------:R-:W-:Y:S01]  /*3790*/  VIADD R8, R8, 0x1 ;  /* 0x0000000108087836 */ /* 0x000fe20000000000 */
[----:B------:R-:W-:Y:S01]  /*37a0*/  @!PT LDS RZ, [RZ] ;  /* 0x00000000fffff984 */ /* 0x000fe20000000800 */
[----:B------:R-:W-:Y:S01]  /*37b0*/  @!PT LDS RZ, [RZ] ;  /* 0x00000000fffff984 */ /* 0x000fe20000000800 */
[----:B------:R-:W-:Y:S01]  /*37c0*/  @!PT LDS RZ, [RZ] ;  /* 0x00000000fffff984 */ /* 0x000fe20000000800 */
[----:B------:R-:W-:Y:S01]  /*37d0*/  @!PT LDS RZ, [RZ] ;  /* 0x00000000fffff984 */ /* 0x000fe20000000800 */
[----:B------:R2:W-:Y:S06]  /*37e0*/  MEMBAR.ALL.CTA ;  /* 0x0000000000007992 */ /* 0x0005ec0000008000 */
[----:B--2---:R-:W2:Y:S01]  /*37f0*/  FENCE.VIEW.ASYNC.S ;  /* 0x00000000000073c6 */ /* 0x004ea20000000000 */
[----:B------:R-:W-:-:S04]  /*3800*/  PRMT R0, RZ, 0x654, R0 ;  /* 0x00000654ff007816 */ /* 0x000fc80000000000 */
[----:B--2---:R2:W-:Y:S01]  /*3810*/  SYNCS.ARRIVE.TRANS64.RED.A1T0 RZ, [R0+URZ], RZ ;  /* 0x000000ff00ff79a7 */ /* 0x0045e200081004ff */
[----:B-1----:R-:W-:Y:S01]  /*3820*/  LOP3.LUT P1, RZ, R6, 0x1, RZ, 0xc0, !PT ;  /* 0x0000000106ff7812 */ /* 0x002fe2000782c0ff */
[----:B--2---:R-:W-:-:S12]  /*3830*/  BRA.U UP2, `(.L_x_68) ;  /* 0x0000000502587547 */ /* 0x004fd8000b800000 */
[----:B------:R-:W1:Y:S01]  /*3840*/  LDCU UR8, c[0x0][0x38c] ;  /* 0x00007180ff0877ac */ /* 0x000e620008000800 */
[----:B------:R-:W-:Y:S02]  /*3850*/  PLOP3.LUT P2, PT, PT, PT, PT, 0x80, 0x8 ;  /* 0x000000000008781c */ /* 0x000fe40003f4f070 */
[----:B------:R-:W-:Y:S01]  /*3860*/  SHF.L.U32 R5, R9, 0x1f, RZ ;  /* 0x0000001f09057819 */ /* 0x000fe200000006ff */
[----:B-1----:R-:W-:Y:S02]  /*3870*/  UISETP.GE.AND UP0, UPT, UR8, 0x1, UPT ;  /* 0x000000010800788c */ /* 0x002fe4000bf06270 */
[----:B------:R-:W-:-:S04]  /*3880*/  ULEA UR8, UR19, UR7, 0x3 ;  /* 0x0000000713087291 */ /* 0x000fc8000f8e18ff */
[----:B------:R-:W-:-:S05]  /*3890*/  PLOP3.LUT P0, PT, PT, PT, UP0, 0x80, 0x8 ;  /* 0x000000000008781c */ /* 0x000fca0003f0f008 */
[----:B------:R-:W-:-:S08]  /*38a0*/  @UP0 ULEA UR9, UR18, UR7, 0x3 ;  /* 0x0000000712090291 */ /* 0x000fd0000f8e18ff */
[----:B------:R-:W-:-:S04]  /*38b0*/  @P0 SHF.L.U32 R0, R2, 0x1f, RZ ;  /* 0x0000001f02000819 */ /* 0x000fc800000006ff */
[----:B------:R1:W2:Y:S01]  /*38c0*/  @P0 SYNCS.PHASECHK.TRANS64.TRYWAIT P2, [UR9], R0 ;  /* 0x00000000ff0005a7 */ /* 0x0002a20008041109 */
[----:B------:R-:W-:Y:S01]  /*38d0*/  ULEA UR9, UR19, UR21, 0x7 ;  /* 0x0000001513097291 */ /* 0x000fe2000f8e38ff */
[----:B------:R-:W3:Y:S02]  /*38e0*/  SYNCS.PHASECHK.TRANS64.TRYWAIT P0, [UR8+0xd0], R5 ;  /* 0x0000d005ff0075a7 */ /* 0x000ee40008001108 */
[----:B-123--:R-:W-:Y:S09]  /*38f0*/  @!P0 BRA `(.L_x_69) ;  /* 0x0000006800708947 */ /* 0x00eff20003800000 */
.L_x_163:
[----:B------:R-:W-:Y:S01]  /*3900*/  UMOV UR16, UR17 ;  /* 0x0000001100107c82 */ /* 0x000fe20008000000 */
[----:B------:R-:W-:Y:S05]  /*3910*/  BRA.U !UP0, `(.L_x_70) ;  /* 0x0000000508107547 */ /* 0x000fea000b800000 */
[----:B------:R-:W-:Y:S02]  /*3920*/  UIADD3 UR16, UPT, UPT, UR20, UR17, URZ ;  /* 0x0000001114107290 */ /* 0x000fe4000fffe0ff */
[----:B------:R-:W-:Y:S01]  /*3930*/  UPLOP3.LUT UP3, UPT, UPT, UPT, UPT, 0x40, 0x4 ;  /* 0x000000000004789c */ /* 0x000fe20003f6e870 */
[----:B------:R-:W-:Y:S01]  /*3940*/  UMOV UR15, UR6 ;  /* 0x00000006000f7c82 */ /* 0x000fe20008000000 */
[----:B------:R-:W-:-:S09]  /*3950*/  UMOV UR58, UR18 ;  /* 0x00000012003a7c82 */ /* 0x000fd20008000000 */
.L_x_73:
[----:B--2---:R-:W-:Y:S01]  /*3960*/  ULEA UR14, UR58, UR7, 0x3 ;  /* 0x000000073a0e7291 */ /* 0x004fe2000f8e18ff */
[----:B---3--:R-:W-:Y:S11]  /*3970*/  @P2 BRA `(.L_x_71) ;  /* 0x00000000000c2947 */ /* 0x008ff60003800000 */
[----:B-1----:R-:W-:Y:S04]  /*3980*/  SHF.L.U32 R5, R2, 0x1f, RZ ;  /* 0x0000001f02057819 */ /* 0x002fe800000006ff */
[----:B------:R-:W1:Y:S02]  /*3990*/  SYNCS.PHASECHK.TRANS64.TRYWAIT P0, [UR14], R5 ;  /* 0x00000005ff0075a7 */ /* 0x000e64000800110e */
[----:B-1----:R-:W-:Y:S05]  /*39a0*/  @!P0 BRA `(.L_x_72) ;  /* 0x00000068005c8947 */ /* 0x002fea0003800000 */
.L_x_71:
[----:B------:R-:W-:Y:S01]  /*39b0*/  UISETP.NE.AND UP0, UPT, UR15, 0x1, UPT ;  /* 0x000000010f00788c */ /* 0x000fe2000bf05270 */
[----:B------:R-:W-:Y:S01]  /*39c0*/  PLOP3.LUT P2, PT, PT, PT, PT, 0x80, 0x8 ;  /* 0x000000000008781c */ /* 0x000fe20003f4f070 */
[----:B------:R-:W-:Y:S02]  /*39d0*/  UIADD3 UR18, UPT, UPT, UR58, 0x1, URZ ;  /* 0x000000013a127890 */ /* 0x000fe4000fffe0ff */
[----:B------:R-:W-:Y:S02]  /*39e0*/  ULEA UR68, UR58, UR13, 0xb ;  /* 0x0000000d3a447291 */ /* 0x000fe4000f8e58ff */
[----:B------:R-:W-:Y:S01]  /*39f0*/  UISETP.NE.AND UP1, UPT, UR18, 0x4, UPT ;  /* 0x000000041200788c */ /* 0x000fe2000bf25270 */
[----:B------:R-:W-:Y:S01]  /*3a00*/  PLOP3.LUT P0, PT, PT, PT, UP0, 0x80, 0x8 ;  /* 0x000000000008781c */ /* 0x000fe20003f0f008 */
[----:B------:R-:W-:Y:S02]  /*3a10*/  ULEA UR66, UR58, UR12, 0xa ;  /* 0x0000000c3a427291 */ /* 0x000fe4000f8e50ff */
[----:B------:R-:W-:Y:S02]  /*3a20*/  USEL UR39, URZ, 0x1, UP1 ;  /* 0x00000001ff277887 */ /* 0x000fe40008800000 */
[----:B------:R-:W-:Y:S02]  /*3a30*/  USEL UR18, UR18, URZ, UP1 ;  /* 0x000000ff12127287 */ /* 0x000fe40008800000 */
[----:B------:R-:W-:Y:S02]  /*3a40*/  UIADD3 UR64, UPT, UPT, UR68, 0x2, URZ ;  /* 0x0000000244407890 */ /* 0x000fe4000fffe0ff */
[----:B------:R-:W-:Y:S01]  /*3a50*/  @UP0 ULEA UR38, UR18, UR7, 0x3 ;  /* 0x0000000712260291 */ /* 0x000fe2000f8e18ff */
[----:B------:R-:W-:Y:S01]  /*3a60*/  LOP3.LUT R2, R2, UR39, RZ, 0x3c, !PT ;  /* 0x0000002702027c12 */ /* 0x000fe2000f8e3cff */
[----:B------:R-:W-:Y:S02]  /*3a70*/  UIADD3 UR62, UPT, UPT, UR66, 0x2, URZ ;  /* 0x00000002423e7890 */ /* 0x000fe4000fffe0ff */
[----:B------:R-:W-:Y:S01]  /*3a80*/  UIADD3 UR60, UPT, UPT, UR68, 0x4, URZ ;  /* 0x00000004443c7890 */ /* 0x000fe2000fffe0ff */
[----:B-1----:R-:W-:Y:S01]  /*3a90*/  @P0 SHF.L.U32 R0, R2, 0x1f, RZ ;  /* 0x0000001f02000819 */ /* 0x002fe200000006ff */
[----:B------:R-:W-:Y:S02]  /*3aa0*/  UIADD3 UR58, UPT, UPT, UR66, 0x4, URZ ;  /* 0x00000004423a7890 */ /* 0x000fe4000fffe0ff */
[----:B------:R-:W-:Y:S01]  /*3ab0*/  UIADD3 UR56, UPT, UPT, UR68, 0x6, URZ ;  /* 0x0000000644387890 */ /* 0x000fe2000fffe0ff */
[----:B------:R2:W3:Y:S01]  /*3ac0*/  @P0 SYNCS.PHASECHK.TRANS64.TRYWAIT P2, [UR38], R0 ;  /* 0x00000000ff0005a7 */ /* 0x0004e20008041126 */
[----:B------:R-:W-:Y:S02]  /*3ad0*/  UIADD3 UR54, UPT, UPT, UR66, 0x6, URZ ;  /* 0x0000000642367890 */ /* 0x000fe4000fffe0ff */
        /* <DEDUP_REMOVED lines=10> */
[----:B------:R-:W-:Y:S02]  /*3b80*/  UIADD3 UR15, UPT, UPT, UR15, -0x1, URZ ;  /* 0xffffffff0f0f7890 */ /* 0x000fe4000fffe0ff */
[----:B------:R-:W-:Y:S01]  /*3b90*/  UISETP.NE.AND UP0, UPT, UR17, UR16, UPT ;  /* 0x000000101100728c */ /* 0x000fe2000bf05270 */
[----:B------:R-:W-:Y:S01]  /*3ba0*/  UMOV UR69, 0x40004040 ;  /* 0x4000404000457882 */ /* 0x000fe20000000000 */
[----:B------:R-:W-:Y:S01]  /*3bb0*/  UMOV UR67, 0x40004040 ;  /* 0x4000404000437882 */ /* 0x000fe20000000000 */
[----:B------:R-:W-:Y:S01]  /*3bc0*/  UMOV UR65, 0x40004040 ;  /* 0x4000404000417882 */ /* 0x000fe20000000000 */
[----:B------:R-:W-:Y:S01]  /*3bd0*/  UTCIMMA.2CTA gdesc[UR66], gdesc[UR68], tmem[UR9], tmem[UR36], idesc[UR37], UP3 ;  /* 0x00ff2444420075ea */ /* 0x000fe20009a00109 */
[----:B------:R-:W-:Y:S01]  /*3be0*/  UPLOP3.LUT UP3, UPT, UPT, UPT, UPT, 0x80, 0x8 ;  /* 0x000000000008789c */ /* 0x000fe20003f6f070 */
[----:B------:R-:W-:Y:S01]  /*3bf0*/  UMOV UR63, 0x40004040 ;  /* 0x40004040003f7882 */ /* 0x000fe20000000000 */
[----:B------:R-:W-:Y:S01]  /*3c00*/  UMOV UR61, 0x40004040 ;  /* 0x40004040003d7882 */ /* 0x000fe20000000000 */
[----:B------:R-:W-:Y:S01]  /*3c10*/  UTCIMMA.2CTA gdesc[UR62], gdesc[UR64], tmem[UR9], tmem[UR34], idesc[UR35], UPT ;  /* 0x00ff22403e0075ea */ /* 0x000fe2000ba00109 */
[----:B------:R-:W-:Y:S01]  /*3c20*/  UMOV UR59, 0x40004040 ;  /* 0x40004040003b7882 */ /* 0x000fe20000000000 */
[----:B------:R-:W-:Y:S01]  /*3c30*/  UMOV UR57, 0x40004040 ;  /* 0x4000404000397882 */ /* 0x000fe20000000000 */
[----:B------:R1:W-:Y:S01]  /*3c40*/  UTCIMMA.2CTA gdesc[UR58], gdesc[UR60], tmem[UR9], tmem[UR32], idesc[UR33], UPT ;  /* 0x00ff203c3a0075ea */ /* 0x0003e2000ba00109 */
        /* <DEDUP_REMOVED lines=11> */
[----:B------:R-:W-:Y:S01]  /*3d00*/  UMOV UR39, 0x40004040 ;  /* 0x4000404000277882 */ /* 0x000fe20000000000 */
[----:B------:R2:W-:Y:S01]  /*3d10*/  UTCIMMA.2CTA gdesc[UR42], gdesc[UR44], tmem[UR9], tmem[UR24], idesc[UR25], UPT ;  /* 0x00ff182c2a0075ea */ /* 0x0005e2000ba00109 */
[----:B------:R2:W-:Y:S01]  /*3d20*/  UTCIMMA.2CTA gdesc[UR38], gdesc[UR40], tmem[UR9], tmem[UR22], idesc[UR23], UPT ;  /* 0x00ff1628260075ea */ /* 0x0005e2000ba00109 */
[----:B------:R2:W-:Y:S01]  /*3d30*/  UTCBAR.2CTA.MULTICAST [UR14], URZ, UR11 ;  /* 0x000000ff0e0073e9 */ /* 0x0005e2000820080b */
[----:B-1----:R-:W-:Y:S01]  /*3d40*/  UMOV UR58, UR18 ;  /* 0x00000012003a7c82 */ /* 0x002fe20008000000 */
[----:B------:R-:W-:Y:S05]  /*3d50*/  BRA.U UP0, `(.L_x_73) ;  /* 0xfffffffd00007547 */ /* 0x000fea000b83ffff */
.L_x_70:
[----:B------:R-:W-:Y:S01]  /*3d60*/  UIADD3 UR8, UPT, UPT, UR8, 0xb0, URZ ;  /* 0x000000b008087890 */ /* 0x000fe2000fffe0ff */
[----:B------:R-:W-:-:S08]  /*3d70*/  UMOV UR17, UR16 ;  /* 0x0000001000117c82 */ /* 0x000fd00008000000 */
[----:B------:R4:W-:Y:S01]  /*3d80*/  UTCBAR.2CTA.MULTICAST [UR8], URZ, UR10 ;  /* 0x000000ff080073e9 */ /* 0x0009e2000820080a */
[----:B------:R-:W-:Y:S02]  /*3d90*/  NOP ;  /* 0x0000000000007918 */ /* 0x000fe40000000000 */
.L_x_68:
[----:B------:R-:W-:Y:S01]  /*3da0*/  UIADD3 UR19, UPT, UPT, UR19, 0x1, URZ ;  /* 0x0000000113137890 */ /* 0x000fe2000fffe0ff */
[----:B------:R-:W-:-:S03]  /*3db0*/  ISETP.NE.AND P0, PT, R8, 0x2, PT ;  /* 0x000000020800780c */ /* 0x000fc60003f05270 */
[----:B------:R-:W-:Y:S01]  /*3dc0*/  UISETP.NE.AND UP0, UPT, UR19, 0x4, UPT ;  /* 0x000000041300788c */ /* 0x000fe2000bf05270 */
[----:B-12---:R-:W-:Y:S02]  /*3dd0*/  SEL R0, RZ, 0x1, P0 ;  /* 0x00000001ff007807 */ /* 0x006fe40000000000 */
[----:B------:R-:W-:Y:S01]  /*3de0*/  SEL R8, R8, RZ, P0 ;  /* 0x000000ff08087207 */ /* 0x000fe20000000000 */
[----:B----4-:R-:W-:Y:S01]  /*3df0*/  USEL UR8, URZ, 0x1, UP0 ;  /* 0x00000001ff087887 */ /* 0x010fe20008000000 */
[----:B------:R-:W-:Y:S01]  /*3e00*/  LOP3.LUT R3, R3, R0, RZ, 0x3c, !PT ;  /* 0x0000000003037212 */ /* 0x000fe200078e3cff */
[----:B------:R-:W-:-:S04]  /*3e10*/  USEL UR19, UR19, URZ, UP0 ;  /* 0x000000ff13137287 */ /* 0x000fc80008000000 */
[----:B------:R-:W-:Y:S01]  /*3e20*/  LOP3.LUT R9, R9, UR8, RZ, 0x3c, !PT ;  /* 0x0000000809097c12 */ /* 0x000fe2000f8e3cff */
[----:B------:R-:W-:Y:S07]  /*3e30*/  @P1 BRA `(.L_x_74) ;  /* 0xfffffff800381947 */ /* 0x000fee000383ffff */
[----:B------:R-:W1:Y:S01]  /*3e40*/  S2UR UR6, SR_CgaCtaId ;  /* 0x00000000000679c3 */ /* 0x000e620000008800 */
[----:B------:R-:W-:Y:S01]  /*3e50*/  ELECT P0, URZ, PT ;  /* 0x0000000000ff782f */ /* 0x000fe20003800000 */
[----:B------:R-:W-:Y:S01]  /*3e60*/  HFMA2 R0, -RZ, RZ, 0, 5.9604644775390625e-08 ;  /* 0x00000001ff007431 */ /* 0x000fe200000001ff */
[----:B------:R-:W-:-:S05]  /*3e70*/  UMOV UR8, 0x40 ;  /* 0x0000004000087882 */ /* 0x000fca0000000000 */
[----:B------:R-:W-:Y:S01]  /*3e80*/  UVIRTCOUNT.DEALLOC.SMPOOL 0x80 ;  /* 0x000000800000784c */ /* 0x000fe20000000000 */
[----:B------:R-:W-:Y:S02]  /*3e90*/  UISETP.NE.AND UP0, UPT, UR5, URZ, UPT ;  /* 0x000000ff0500728c */ /* 0x000fe4000bf05270 */
[----:B-1----:R-:W-:-:S09]  /*3ea0*/  ULEA UR6, UR6, UR8, 0x18 ;  /* 0x0000000806067291 */ /* 0x002fd2000f8ec0ff */
[----:B------:R1:W-:Y:S01]  /*3eb0*/  @P0 STS.U8 [UR6+0x1c], R0 ;  /* 0x00001c00ff000988 */ /* 0x0003e20008000006 */
[----:B------:R-:W-:Y:S05]  /*3ec0*/  BRA.U UP0, `(.L_x_75) ;  /* 0x0000000100a07547 */ /* 0x000fea000b800000 */
[----:B------:R-:W-:Y:S01]  /*3ed0*/  UIADD3 UR5, UPT, UPT, UR7, 0xd0, URZ ;  /* 0x000000d007057890 */ /* 0x000fe2000fffe0ff */
[----:B------:R-:W-:-:S03]  /*3ee0*/  SHF.L.U32 R3, R9, 0x1f, RZ ;  /* 0x0000001f09037819 */ /* 0x000fc600000006ff */
[----:B------:R-:W-:-:S09]  /*3ef0*/  ULEA UR8, UR19, UR5, 0x3 ;  /* 0x0000000513087291 */ /* 0x000fd2000f8e18ff */
[----:B------:R-:W2:Y:S02]  /*3f00*/  SYNCS.PHASECHK.TRANS64.TRYWAIT P0, [UR8], R3 ;  /* 0x00000003ff0075a7 */ /* 0x000ea40008001108 */
[----:B--2---:R-:W-:Y:S05]  /*3f10*/  @!P0 BRA `(.L_x_76) ;  /* 0x0000006400188947 */ /* 0x004fea0003800000 */
.L_x_166:
        /* <DEDUP_REMOVED lines=9> */
.L_x_168:
        /* <DEDUP_REMOVED lines=9> */
.L_x_170:
[----:B------:R-:W-:-:S04]  /*4040*/  UIADD3 UR9, UPT, UPT, UR9, 0x1, URZ ;  /* 0x0000000109097890 */ /* 0x000fc8000fffe0ff */
[----:B------:R-:W-:-:S04]  /*4050*/  UISETP.NE.AND UP1, UPT, UR9, 0x4, UPT ;  /* 0x000000040900788c */ /* 0x000fc8000bf25270 */
[----:B------:R-:W-:Y:S02]  /*4060*/  USEL UR8, URZ, 0x1, UP1 ;  /* 0x00000001ff087887 */ /* 0x000fe40008800000 */
[----:B------:R-:W-:-:S04]  /*4070*/  USEL UR9, UR9, URZ, UP1 ;  /* 0x000000ff09097287 */ /* 0x000fc80008800000 */
[----:B------:R-:W-:Y:S01]  /*4080*/  ULEA UR9, UR9, UR5, 0x3 ;  /* 0x0000000509097291 */ /* 0x000fe2000f8e18ff */
[----:B-1----:R-:W-:-:S04]  /*4090*/  LOP3.LUT R3, R2, UR8, RZ, 0x3c, !PT ;  /* 0x0000000802037c12 */ /* 0x002fc8000f8e3cff */
[----:B------:R-:W-:Y:S01]  /*40a0*/  SHF.L.U32 R3, R3, 0x1f, RZ ;  /* 0x0000001f03037819 */ /* 0x000fe200000006ff */
[----:B------:R-:W-:-:S04]  /*40b0*/  IMAD.U32 R0, RZ, RZ, UR9 ;  /* 0x00000009ff007e24 */ /* 0x000fc8000f8e00ff */
[----:B------:R1:W2:Y:S03]  /*40c0*/  SYNCS.PHASECHK.TRANS64.TRYWAIT P0, [R0+URZ], R3 ;  /* 0x00000003000075a7 */ /* 0x0002a600080011ff */
[----:B--2---:R-:W-:Y:S05]  /*40d0*/  @!P0 NANOSLEEP.SYNCS 0x989680 ;  /* 0x009896800000895d */ /* 0x004fea0003900000 */
[----:B------:R-:W2:Y:S02]  /*40e0*/  @!P0 SYNCS.PHASECHK.TRANS64 P0, [R0+URZ], R3 ;  /* 0x00000003000085a7 */ /* 0x000ea400080010ff */
[----:B--2---:R-:W-:Y:S05]  /*40f0*/  @P0 BRA `(.L_x_79) ;  /* 0x0000000000200947 */ /* 0x004fea0003800000 */
.L_x_80:
[----:B--2---:R2:W4:Y:S02]  /*4100*/  SYNCS.PHASECHK.TRANS64.TRYWAIT P0, [R0+URZ], R3 ;  /* 0x00000003000075a7 */ /* 0x00452400080011ff */
[----:B----4-:R-:W-:Y:S05]  /*4110*/  @!P0 NANOSLEEP.SYNCS 0x989680 ;  /* 0x009896800000895d */ /* 0x010fea0003900000 */
[----:B------:R-:W4:Y:S02]  /*4120*/  @!P0 SYNCS.PHASECHK.TRANS64 P0, [R0+URZ], R3 ;  /* 0x00000003000085a7 */ /* 0x000f2400080010ff */
[----:B----4-:R-:W-:Y:S05]  /*4130*/  @!P0 BRA `(.L_x_80) ;  /* 0xfffffffc00f08947 */ /* 0x010fea000383ffff */
[----:B------:R-:W-:Y:S05]  /*4140*/  BRA `(.L_x_79) ;  /* 0x00000000000c7947 */ /* 0x000fea0003800000 */
.L_x_75:
[----:B------:R-:W-:-:S04]  /*4150*/  UIADD3 UR5, UPT, UPT, UR7, 0x110, URZ ;  /* 0x0000011007057890 */ /* 0x000fc8000fffe0ff */
[----:B------:R-:W-:-:S09]  /*4160*/  UPRMT UR5, UR4, 0x654, UR5 ;  /* 0x0000065404057896 */ /* 0x000fd20008000005 */
[----:B------:R-:W-:Y:S03]  /*4170*/  SYNCS.ARRIVE.TRANS64.RED.A1T0 RZ, [UR5], RZ ;  /* 0x000000ffffff79a7 */ /* 0x000fe60008100405 */
.L_x_79:
[----:B-12---:R-:W-:Y:S01]  /*4180*/  SHF.L.U32 R3, RZ, 0x1f, RZ ;  /* 0x0000001fff037819 */ /* 0x006fe200000006ff */
[----:B------:R-:W-:Y:S01]  /*4190*/  UIADD3 UR5, UPT, UPT, UR7, 0x110, URZ ;  /* 0x0000011007057890 */ /* 0x000fe2000fffe0ff */
[----:B------:R-:W-:Y:S02]  /*41a0*/  PLOP3.LUT P0, PT, PT, PT, UP0, 0x80, 0x8 ;  /* 0x000000000008781c */ /* 0x000fe40003f0f008 */
[----:B------:R-:W1:Y:S02]  /*41b0*/  SYNCS.PHASECHK.TRANS64.TRYWAIT P1, [UR7+0x110], R3 ;  /* 0x00011003ff0075a7 */ /* 0x000e640008021107 */
[----:B-1----:R-:W-:Y:S09]  /*41c0*/  @!P1 BRA `(.L_x_81) ;  /* 0x0000006000b49947 */ /* 0x002ff20003800000 */
.L_x_172:
[----:B------:R-:W-:Y:S01]  /*41d0*/  @!UP0 UPRMT UR5, UR4, 0x654, UR5 ;  /* 0x0000065404058896 */ /* 0x000fe20008000005 */
[----:B------:R-:W-:Y:S02]  /*41e0*/  UMOV UR8, 0xffff ;  /* 0x0000ffff00087882 */ /* 0x000fe40000000000 */
[----:B------:R-:W-:-:S06]  /*41f0*/  UMOV UR4, 0x1 ;  /* 0x0000000100047882 */ /* 0x000fcc0000000000 */
[----:B------:R-:W-:Y:S01]  /*4200*/  @!P0 SYNCS.ARRIVE.TRANS64.RED.A1T0 RZ, [UR5], RZ ;  /* 0x000000ffffff89a7 */ /* 0x000fe20008100405 */
[----:B------:R-:W-:Y:S01]  /*4210*/  NOP ;  /* 0x0000000000007918 */ /* 0x000fe20000000000 */
[----:B-1----:R-:W1:Y:S01]  /*4220*/  LDS R0, [UR6+0x14] ;  /* 0x00001406ff007984 */ /* 0x002e620008000800 */
[----:B------:R-:W-:-:S04]  /*4230*/  ULOP3.LUT UR5, UR21, 0xffff, URZ, 0xc0, !UPT ;  /* 0x0000ffff15057892 */ /* 0x000fc8000f8ec0ff */
[----:B------:R-:W-:-:S04]  /*4240*/  USHF.R.U32.HI UR5, URZ, 0x5, UR5 ;  /* 0x00000005ff057899 */ /* 0x000fc80008011605 */
[----:B------:R-:W-:Y:S02]  /*4250*/  USHF.L.U32 UR8, UR8, UR5, URZ ;  /* 0x0000000508087299 */ /* 0x000fe400080006ff */
[----:B------:R-:W-:-:S04]  /*4260*/  USHF.L.U32 UR4, UR4, UR5, URZ ;  /* 0x0000000504047299 */ /* 0x000fc800080006ff */
[----:B-1----:R-:W-:-:S04]  /*4270*/  LOP3.LUT R0, R0, UR8, RZ, 0xc0, !PT ;  /* 0x0000000800007c12 */ /* 0x002fc8000f8ec0ff */
[----:B------:R-:W-:-:S13]  /*4280*/  ISETP.NE.AND P0, PT, R0, UR8, PT ;  /* 0x0000000800007c0c */ /* 0x000fda000bf05270 */
[----:B------:R-:W-:Y:S05]  /*4290*/  @P0 BRA `(.L_x_82) ;  /* 0x0000000000580947 */ /* 0x000fea0003800000 */
[----:B------:R-:W1:Y:S02]  /*42a0*/  LDS R0, [UR6+0x18] ;  /* 0x00001806ff007984 */ /* 0x000e640008000800 */
[----:B-1----:R-:W-:-:S04]  /*42b0*/  LOP3.LUT R0, R0, UR4, RZ, 0xc0, !PT ;  /* 0x0000000400007c12 */ /* 0x002fc8000f8ec0ff */
[----:B------:R-:W-:-:S13]  /*42c0*/  ISETP.NE.AND P0, PT, R0, UR4, PT ;  /* 0x0000000400007c0c */ /* 0x000fda000bf05270 */
[----:B------:R-:W-:Y:S05]  /*42d0*/  @P0 BRA `(.L_x_83) ;  /* 0x00000000003c0947 */ /* 0x000fea0003800000 */
[----:B------:R-:W1:Y:S01]  /*42e0*/  S2R R2, SR_LANEID ;  /* 0x0000000000027919 */ /* 0x000e620000000000 */
[----:B------:R-:W-:Y:S01]  /*42f0*/  ULOP3.LUT UR8, URZ, UR8, URZ, 0x33, !UPT ;  /* 0x00000008ff087292 */ /* 0x000fe2000f8e33ff */
[----:B------:R-:W-:Y:S01]  /*4300*/  LOP3.LUT R4, RZ, UR4, RZ, 0x33, !PT ;  /* 0x00000004ff047c12 */ /* 0x000fe2000f8e33ff */
[----:B------:R-:W-:Y:S02]  /*4310*/  VOTEU.ANY UR7, UPT, PT ;  /* 0x0000000000077886 */ /* 0x000fe400038e0100 */
[----:B------:R-:W-:Y:S01]  /*4320*/  UFLO.U32 UR7, UR7 ;  /* 0x00000007000772bd */ /* 0x000fe200080e0000 */
[----:B------:R-:W2:Y:S01]  /*4330*/  REDUX UR4, R4 ;  /* 0x00000000040473c4 */ /* 0x000ea20000000000 */
[----:B------:R-:W-:-:S06]  /*4340*/  IMAD.U32 R0, RZ, RZ, UR8 ;  /* 0x00000008ff007e24 */ /* 0x000fcc000f8e00ff */
[----:B------:R4:W-:Y:S01]  /*4350*/  UTCATOMSWS.AND URZ, UR8 ;  /* 0x0000000800ff79e3 */ /* 0x0009e20008000000 */
[----:B------:R-:W3:Y:S01]  /*4360*/  REDUX UR5, R0 ;  /* 0x00000000000573c4 */ /* 0x000ee20000000000 */
[----:B-1----:R-:W-:Y:S01]  /*4370*/  ISETP.EQ.U32.AND P0, PT, R2, UR7, PT ;  /* 0x0000000702007c0c */ /* 0x002fe2000bf02070 */
[----:B--2---:R-:W-:Y:S01]  /*4380*/  IMAD.U32 R2, RZ, RZ, UR4 ;  /* 0x00000004ff027e24 */ /* 0x004fe2000f8e00ff */
[----:B---3--:R-:W-:-:S11]  /*4390*/  MOV R3, UR5 ;  /* 0x0000000500037c02 */ /* 0x008fd60008000f00 */
[----:B------:R4:W-:Y:S04]  /*43a0*/  @P0 ATOMS.AND RZ, [UR6+0x14], R3 ;  /* 0x00001403ffff098c */ /* 0x0009e8000a800006 */
[----:B------:R4:W-:Y:S01]  /*43b0*/  @P0 ATOMS.AND RZ, [UR6+0x18], R2 ;  /* 0x00001802ffff098c */ /* 0x0009e2000a800006 */
[----:B------:R-:W-:Y:S05]  /*43c0*/  BRA `(.L_x_84) ;  /* 0x0000000000147947 */ /* 0x000fea0003800000 */
.L_x_83:
[----:B------:R-:W-:Y:S02]  /*43d0*/  MOV R2, 0x43f0 ;  /* 0x000043f000027802 */ /* 0x000fe40000000f00 */
[----:B---3-5:R-:W-:Y:S05]  /*43e0*/  CALL.REL.NOINC `($__internal_0_$__cuda_sm10x_tcgen05_guardrail_trap_col_being_dealloced_not_returned_by_alloc) ;  /* 0x0000006400907944 */ /* 0x028fea0003c00000 */
[----:B------:R-:W-:Y:S05]  /*43f0*/  BRA `(.L_x_84) ;  /* 0x0000000000087947 */ /* 0x000fea0003800000 */
.L_x_82:
[----:B------:R-:W-:Y:S02]  /*4400*/  MOV R2, 0x4420 ;  /* 0x0000442000027802 */ /* 0x000fe40000000f00 */
[----:B---3-5:R-:W-:Y:S05]  /*4410*/  CALL.REL.NOINC `($__internal_2_$__cuda_sm10x_tcgen05_guardrail_trap_unallocated_columns_being_dealloced) ;  /* 0x00000064009c7944 */ /* 0x028fea0003c00000 */
.L_x_84:
[----:B------:R-:W-:Y:S01]  /*4420*/  NOP ;  /* 0x0000000000007918 */ /* 0x000fe20000000000 */
[----:B----4-:R-:W-:Y:S05]  /*4430*/  EXIT ;  /* 0x000000000000794d */ /* 0x010fea0003800000 */
.L_x_55:
[----:B------:R-:W-:-:S09]  /*4440*/  UISETP.NE.OR UP5, UPT, UR10, 0x3, !UP5 ;  /* 0x000000030a00788c */ /* 0x000fd2000efa5670 */
[----:B------:R-:W-:Y:S05]  /*4450*/  BRA.U UP5, `(.L_x_85) ;  /* 0x0000001105787547 */ /* 0x000fea000b800000 */
[----:B------:R-:W1:Y:S01]  /*4460*/  LDC R0, c[0x0][0xb30] ;  /* 0x0002cc00ff007b82 */ /* 0x000e620000000800 */
[----:B------:R-:W2:Y:S01]  /*4470*/  LDCU.64 UR8, c[0x0][0x888] ;  /* 0x00011100ff0877ac */ /* 0x000ea20008000a00 */
[----:B------:R-:W-:Y:S02]  /*4480*/  HFMA2 R29, -RZ, RZ, 0, 0 ;  /* 0x00000000ff1d7431 */ /* 0x000fe400000001ff */
[----:B------:R-:W-:Y:S01]  /*4490*/  IMAD.MOV.U32 R31, RZ, RZ, 0x1 ;  /* 0x00000001ff1f7424 */ /* 0x000fe200078e00ff */
[----:B------:R-:W-:Y:S01]  /*44a0*/  MOV R23, 0x1000 ;  /* 0x0000100000177802 */ /* 0x000fe20000000f00 */
[----:B------:R-:W3:Y:S01]  /*44b0*/  LDCU.64 UR4, c[0x0][0x890] ;  /* 0x00011200ff0477ac */ /* 0x000ee20008000a00 */
[----:B------:R-:W-:Y:S01]  /*44c0*/  IMAD.MOV.U32 R30, RZ, RZ, RZ ;  /* 0x000000ffff1e7224 */ /* 0x000fe200078e00ff */
[----:B------:R-:W4:Y:S01]  /*44d0*/  LDC R19, c[0x0][0x370] ;  /* 0x0000dc00ff137b82 */ /* 0x000f220000000800 */
[----:B------:R-:W-:Y:S01]  /*44e0*/  UMOV UR7, 0x400 ;  /* 0x0000040000077882 */ /* 0x000fe20000000000 */
[----:B------:R-:W-:-:S02]  /*44f0*/  UPLOP3.LUT UP1, UPT, UPT, UPT, UPT, 0x40, 0x4 ;  /* 0x000000000004789c */ /* 0x000fc40003f2e870 */
[----:B------:R-:W-:-:S04]  /*4500*/  ULEA UR7, UR37, UR7, 0x18 ;  /* 0x0000000725077291 */ /* 0x000fc8000f8ec0ff */
[----:B------:R-:W4:Y:S01]  /*4510*/  LDC R2, c[0x0][0xb0c] ;  /* 0x0002c300ff027b82 */ /* 0x000f220000000800 */
[----:B------:R-:W-:Y:S02]  /*4520*/  UIADD3 UR13, UPT, UPT, UR7, 0x58, URZ ;  /* 0x00000058070d7890 */ /* 0x000fe4000fffe0ff */
[----:B--2---:R-:W-:Y:S02]  /*4530*/  UISETP.NE.U32.AND UP3, UPT, UR8, URZ, UPT ;  /* 0x000000ff0800728c */ /* 0x004fe4000bf65070 */
[----:B------:R-:W-:Y:S02]  /*4540*/  UIADD3 UR41, UPT, UPT, UR7, 0x40, URZ ;  /* 0x0000004007297890 */ /* 0x000fe4000fffe0ff */
[----:B---3--:R-:W-:Y:S01]  /*4550*/  UISETP.NE.U32.AND UP4, UPT, UR4, URZ, UPT ;  /* 0x000000ff0400728c */ /* 0x008fe2000bf85070 */
[----:B------:R-:W2:Y:S01]  /*4560*/  LDC R18, c[0x0][0xb20] ;  /* 0x0002c800ff127b82 */ /* 0x000ea20000000800 */
[----:B-1----:R-:W-:Y:S01]  /*4570*/  ISETP.NE.AND P1, PT, R0, 0x1, PT ;  /* 0x000000010000780c */ /* 0x002fe20003f25270 */
[----:B------:R-:W-:-:S02]  /*4580*/  UISETP.NE.AND.EX UP3, UPT, UR9, URZ, UPT, UP3 ;  /* 0x000000ff0900728c */ /* 0x000fc4000bf65330 */
[----:B------:R-:W-:Y:S02]  /*4590*/  UIADD3 UR33, UPT, UPT, UR7, 0x48, URZ ;  /* 0x0000004807217890 */ /* 0x000fe4000fffe0ff */
[----:B------:R-:W-:Y:S02]  /*45a0*/  UIADD3 UR25, UPT, UPT, UR7, 0x50, URZ ;  /* 0x0000005007197890 */ /* 0x000fe4000fffe0ff */
[----:B------:R-:W1:Y:S01]  /*45b0*/  LDC.64 R32, c[0x0][0x348] ;  /* 0x0000d200ff207b82 */ /* 0x000e620000000a00 */
[----:B------:R-:W-:Y:S02]  /*45c0*/  UPRMT UR13, UR37, 0x654, UR13 ;  /* 0x00000654250d7896 */ /* 0x000fe4000800000d */
[----:B------:R-:W-:-:S05]  /*45d0*/  UISETP.NE.AND.EX UP4, UPT, UR5, URZ, UPT, UP4 ;  /* 0x000000ff0500728c */ /* 0x000fca000bf85340 */
[----:B------:R-:W3:Y:S08]  /*45e0*/  LDC.64 R16, c[0x0][0xb10] ;  /* 0x0002c400ff107b82 */ /* 0x000ef00000000a00 */
[----:B------:R-:W1:Y:S08]  /*45f0*/  LDC.64 R6, c[0x0][0xb18] ;  /* 0x0002c600ff067b82 */ /* 0x000e700000000a00 */
[----:B------:R-:W1:Y:S08]  /*4600*/  LDC.64 R4, c[0x0][0xb28] ;  /* 0x0002ca00ff047b82 */ /* 0x000e700000000a00 */
[----:B--2-4-:R-:W1:Y:S02]  /*4610*/  LDC R22, c[0x0][0x374] ;  /* 0x0000dd00ff167b82 */ /* 0x014e640000000800 */
.L_x_96:
[C---:B------:R-:W-:Y:S02]  /*4620*/  LEA R0, R30.reuse, UR7, 0x3 ;  /* 0x000000071e007c11 */ /* 0x040fe4000f8e18ff */
[----:B------:R-:W-:Y:S02]  /*4630*/  SHF.L.U32 R3, R29, 0x1f, RZ ;  /* 0x0000001f1d037819 */ /* 0x000fe400000006ff */
[----:B------:R-:W-:Y:S02]  /*4640*/  LEA R24, R30, UR7, 0x4 ;  /* 0x000000071e187c11 */ /* 0x000fe4000f8e20ff */
[----:B--2---:R-:W2:Y:S02]  /*4650*/  SYNCS.PHASECHK.TRANS64.TRYWAIT P0, [R0+URZ+0x90], R3 ;  /* 0x00009003000075a7 */ /* 0x004ea400080011ff */
[----:B--2---:R-:W-:Y:S05]  /*4660*/  @!P0 BRA `(.L_x_86) ;  /* 0x0000005c00a48947 */ /* 0x004fea0003800000 */
.L_x_173:
[----:B------:R-:W-:Y:S01]  /*4670*/  ISETP.GE.AND P0, PT, R40, 0x1, PT ;  /* 0x000000012800780c */ /* 0x000fe20003f06270 */
[----:B------:R-:W4:Y:S01]  /*4680*/  LDS.128 R24, [R24+0x120] ;  /* 0x0001200018187984 */ /* 0x000f220000000c00 */
[----:B--2---:R-:W-:Y:S01]  /*4690*/  VIADD R0, R0, 0xa0 ;  /* 0x000000a000007836 */ /* 0x004fe20000000000 */
[----:B------:R-:W-:Y:S01]  /*46a0*/  @!PT LDS RZ, [RZ] ;  /* 0x00000000fffff984 */ /* 0x000fe20000000800 */
[----:B------:R-:W-:Y:S01]  /*46b0*/  @!PT LDS RZ, [RZ] ;  /* 0x00000000fffff984 */ /* 0x000fe20000000800 */
[----:B------:R-:W-:Y:S01]  /*46c0*/  @!PT LDS RZ, [RZ] ;  /* 0x00000000fffff984 */ /* 0x000fe20000000800 */
[----:B------:R-:W-:Y:S01]  /*46d0*/  @!PT LDS RZ, [RZ] ;  /* 0x00000000fffff984 */ /* 0x000fe20000000800 */
[----:B------:R2:W-:Y:S06]  /*46e0*/  MEMBAR.ALL.CTA ;  /* 0x0000000000007992 */ /* 0x0005ec0000008000 */
[----:B--2---:R-:W2:Y:S01]  /*46f0*/  FENCE.VIEW.ASYNC.S ;  /* 0x00000000000073c6 */ /* 0x004ea20000000000 */
[----:B------:R-:W-:Y:S04]  /*4700*/  PRMT R0, RZ, 0x654, R0 ;  /* 0x00000654ff007816 */ /* 0x000fe80000000000 */
[----:B--2---:R2:W-:Y:S01]  /*4710*/  SYNCS.ARRIVE.TRANS64.RED.A1T0 RZ, [R0+URZ], RZ ;  /* 0x000000ff00ff79a7 */ /* 0x0045e200081004ff */
[----:B----4-:R-:W-:Y:S11]  /*4720*/  LOP3.LUT P3, RZ, R26, 0x1, RZ, 0xc0, !PT ;  /* 0x000000011aff7812 */ /* 0x010ff6000786c0ff */
[----:B------:R-:W-:Y:S02]  /*4730*/  @!UPT UIADD3 URZ, UPT, UPT, URZ, URZ, URZ ;  /* 0x000000fffffff290 */ /* 0x000fe4000fffe0ff */
[----:B------:R-:W-:Y:S02]  /*4740*/  @P3 MOV R13, R24 ;  /* 0x00000018000d3202 */ /* 0x000fe40000000f00 */
[----:B------:R-:W-:Y:S01]  /*4750*/  @P3 LOP3.LUT R8, R25, 0xffff, RZ, 0xc0, !PT ;  /* 0x0000ffff19083812 */ /* 0x000fe200078ec0ff */
[----:B--2---:R-:W-:Y:S06]  /*4760*/  @!P0 BRA `(.L_x_87) ;  /* 0x0000000000a48947 */ /* 0x004fec0003800000 */
[----:B-1----:R-:W-:Y:S01]  /*4770*/  IMAD.HI.U32 R35, R22, R7, RZ ;  /* 0x0000000716237227 */ /* 0x002fe200078e00ff */
[----:B------:R-:W-:Y:S02]  /*4780*/  ISETP.NE.AND P0, PT, R6, 0x1, PT ;  /* 0x000000010600780c */ /* 0x000fe40003f05270 */
[----:B------:R-:W-:Y:S01]  /*4790*/  ISETP.NE.AND P2, PT, R40, 0x1, PT ;  /* 0x000000012800780c */ /* 0x000fe20003f45270 */
[----:B---3--:R-:W-:Y:S01]  /*47a0*/  IMAD.HI.U32 R34, R19, R16, RZ ;  /* 0x0000001013227227 */ /* 0x008fe200078e00ff */
[----:B------:R-:W-:Y:S02]  /*47b0*/  SHF.R.U32.HI R35, RZ, R18, R35 ;  /* 0x00000012ff237219 */ /* 0x000fe40000011623 */
[----:B------:R-:W-:Y:S01]  /*47c0*/  ISETP.NE.AND P4, PT, R2, 0x1, PT ;  /* 0x000000010200780c */ /* 0x000fe20003f85270 */
[----:B------:R-:W-:Y:S01]  /*47d0*/  IMAD.HI.U32 R36, R13, R16, RZ ;  /* 0x000000100d247227 */ /* 0x000fe200078e00ff */
[----:B------:R-:W-:Y:S02]  /*47e0*/  SHF.R.U32.HI R34, RZ, R17, R34 ;  /* 0x00000011ff227219 */ /* 0x000fe40000011622 */
[----:B------:R-:W-:Y:S01]  /*47f0*/  SEL R3, R22, R35, !P0 ;  /* 0x0000002316037207 */ /* 0x000fe20004000000 */
[C---:B------:R-:W-:Y:S01]  /*4800*/  IMAD.HI.U32 R35, R8.reuse, R7, RZ ;  /* 0x0000000708237227 */ /* 0x040fe200078e00ff */
[----:B------:R-:W-:Y:S02]  /*4810*/  SEL R11, R19, R34, !P4 ;  /* 0x00000022130b7207 */ /* 0x000fe40006000000 */
[----:B------:R-:W-:Y:S01]  /*4820*/  SHF.R.U32.HI R36, RZ, R17, R36 ;  /* 0x00000011ff247219 */ /* 0x000fe20000011624 */
[----:B------:R-:W-:Y:S01]  /*4830*/  IMAD.HI.U32 R38, R3, R4, RZ ;  /* 0x0000000403267227 */ /* 0x000fe200078e00ff */
[----:B------:R-:W-:Y:S03]  /*4840*/  SHF.R.U32.HI R35, RZ, R18, R35 ;  /* 0x00000012ff237219 */ /* 0x000fe60000011623 */
[----:B------:R-:W-:Y:S01]  /*4850*/  IMAD.HI.U32 R34, R11, R4, RZ ;  /* 0x000000040b227227 */ /* 0x000fe200078e00ff */
[----:B------:R-:W-:Y:S02]  /*4860*/  @P2 SHF.R.U32.HI R3, RZ, R5, R38 ;  /* 0x00000005ff032219 */ /* 0x000fe40000011626 */
[----:B------:R-:W-:Y:S02]  /*4870*/  SEL R9, R8, R35, !P0 ;  /* 0x0000002308097207 */ /* 0x000fe40004000000 */
[----:B------:R-:W-:Y:S01]  /*4880*/  @P2 SHF.R.U32.HI R11, RZ, R5, R34 ;  /* 0x00000005ff0b2219 */ /* 0x000fe20000011622 */
[C---:B------:R-:W-:Y:S01]  /*4890*/  IMAD R10, R40.reuse, R3, RZ ;  /* 0x00000003280a7224 */ /* 0x040fe200078e02ff */
[----:B------:R-:W-:Y:S01]  /*48a0*/  SEL R3, R13, R36, !P4 ;  /* 0x000000240d037207 */ /* 0x000fe20006000000 */
[C---:B------:R-:W-:Y:S03]  /*48b0*/  IMAD.HI.U32 R14, R9.reuse, R4, RZ ;  /* 0x00000004090e7227 */ /* 0x040fe600078e00ff */
[----:B------:R-:W-:Y:S01]  /*48c0*/  ISETP.GE.AND P0, PT, R9, R10, PT ;  /* 0x0000000a0900720c */ /* 0x000fe20003f06270 */
[C---:B------:R-:W-:Y:S01]  /*48d0*/  IMAD R12, R40.reuse, R11, RZ ;  /* 0x0000000b280c7224 */ /* 0x040fe200078e02ff */
[-C--:B------:R-:W-:Y:S04]  /*48e0*/  SHF.R.U32.HI R14, RZ, R5.reuse, R14 ;  /* 0x00000005ff0e7219 */ /* 0x080fe8000001160e */
[----:B------:R-:W-:Y:S02]  /*48f0*/  ISETP.GE.OR P0, PT, R3, R12, P0 ;  /* 0x0000000c0300720c */ /* 0x000fe40000706670 */
[----:B------:R-:W-:Y:S05]  /*4900*/  SEL R15, R9, R14, !P2 ;  /* 0x0000000e090f7207 */ /* 0x000fea0005000000 */
[----:B------:R-:W-:Y:S04]  /*4910*/  IMAD.MOV R14, RZ, RZ, -R15 ;  /* 0x000000ffff0e7224 */ /* 0x000fe800078e0a0f */
[----:B------:R-:W-:Y:S02]  /*4920*/  IMAD R14, R40, R14, R9 ;  /* 0x0000000e280e7224 */ /* 0x000fe400078e0209 */
[C---:B------:R-:W-:Y:S05]  /*4930*/  @!P0 IMAD.HI.U32 R10, R3.reuse, R4, RZ ;  /* 0x00000004030a8227 */ /* 0x040fea00078e00ff */
[----:B------:R-:W-:Y:S04]  /*4940*/  @!P0 SHF.R.U32.HI R10, RZ, R5, R10 ;  /* 0x00000005ff0a8219 */ /* 0x000fe8000001160a */
[----:B------:R-:W-:Y:S01]  /*4950*/  @!P0 SEL R0, R3, R10, !P2 ;  /* 0x0000000a03008207 */ /* 0x000fe20005000000 */
[----:B------:R-:W-:Y:S03]  /*4960*/  IMAD.MOV R10, RZ, RZ, -R3 ;  /* 0x000000ffff0a7224 */ /* 0x000fe600078e0a03 */
[----:B------:R-:W-:Y:S01]  /*4970*/  @!P0 IADD3 R15, PT, PT, R15, -R0, RZ ;  /* 0x800000000f0f8210 */ /* 0x000fe20007ffe0ff */
[----:B------:R-:W-:Y:S01]  /*4980*/  @!P0 IMAD R0, R11, R14, R0 ;  /* 0x0000000e0b008224 */ /* 0x000fe200078e0200 */
[----:B------:R-:W-:Y:S01]  /*4990*/  IADD3 R11, PT, PT, -R9, RZ, RZ ;  /* 0x000000ff090b7210 */ /* 0x000fe20007ffe1ff */
[----:B------:R-:W-:Y:S02]  /*49a0*/  IMAD R13, R2, R10, R13 ;  /* 0x0000000a020d7224 */ /* 0x000fe400078e020d */
[----:B------:R-:W-:Y:S02]  /*49b0*/  @!P0 IMAD R9, R15, R40, R3 ;  /* 0x000000280f098224 */ /* 0x000fe400078e0203 */
[----:B------:R-:W-:Y:S02]  /*49c0*/  @!P0 IMAD.MOV.U32 R3, RZ, RZ, R0 ;  /* 0x000000ffff038224 */ /* 0x000fe400078e0000 */
[----:B------:R-:W-:Y:S02]  /*49d0*/  IMAD R8, R6, R11, R8 ;  /* 0x0000000b06087224 */ /* 0x000fe400078e0208 */
[----:B------:R-:W-:Y:S02]  /*49e0*/  IMAD R13, R3, R2, R13 ;  /* 0x00000002030d7224 */ /* 0x000fe400078e020d */
[----:B------:R-:W-:Y:S02]  /*49f0*/  IMAD R8, R9, R6, R8 ;  /* 0x0000000609087224 */ /* 0x000fe400078e0208 */
.L_x_87:
[----:B------:R-:W-:Y:S05]  /*4a00*/  BRA.U UP1, `(.L_x_88) ;  /* 0x0000000101107547 */ /* 0x000fea000b800000 */
[----:B------:R-:W-:Y:S04]  /*4a10*/  MOV R0, UR6 ;  /* 0x0000000600007c02 */ /* 0x000fe80008000f00 */
[----:B------:R-:W-:Y:S04]  /*4a20*/  SHF.L.U32 R3, R0, 0x1f, RZ ;  /* 0x0000001f00037819 */ /* 0x000fe800000006ff */
[----:B------:R-:W2:Y:S02]  /*4a30*/  SYNCS.PHASECHK.TRANS64.TRYWAIT P0, [UR7+0x88], R3 ;  /* 0x00008803ff0075a7 */ /* 0x000ea40008001107 */
[----:B--2---:R-:W-:Y:S05]  /*4a40*/  @!P0 BRA `(.L_x_89) ;  /* 0x0000005800c08947 */ /* 0x004fea0003800000 */
.L_x_88:
[----:B------:R-:W-:Y:S02]  /*4a50*/  R2UR UR42, R20 ;  /* 0x00000000142a72ca */ /* 0x000fe400000e0000 */
[----:B------:R-:W-:Y:S02]  /*4a60*/  R2UR UR43, R21 ;  /* 0x00000000152b72ca */ /* 0x000fe400000e0000 */
[----:B------:R-:W-:Y:S02]  /*4a70*/  ISETP.NE.U32.AND P2, PT, RZ, UR4, PT ;  /* 0x00000004ff007c0c */ /* 0x000fe4000bf45070 */
[----:B------:R-:W-:Y:S02]  /*4a80*/  SHF.L.U32 R12, R31, 0x1f, RZ ;  /* 0x0000001f1f0c7819 */ /* 0x000fe400000006ff */
[----:B------:R-:W-:Y:S05]  /*4a90*/  ISETP.NE.AND.EX P2, PT, RZ, UR5, PT, P2 ;  /* 0x00000005ff007c0c */ /* 0x000fea000bf45320 */
[----:B------:R-:W-:Y:S02]  /*4aa0*/  USHF.L.U32 UR42, UR42, 0x8, URZ ;  /* 0x000000082a2a7899 */ /* 0x000fe400080006ff */
[----:B------:R-:W-:Y:S01]  /*4ab0*/  USHF.L.U32 UR43, UR43, 0x6, URZ ;  /* 0x000000062b2b7899 */ /* 0x000fe200080006ff */
[----:B------:R-:W-:Y:S11]  /*4ac0*/  BRA.U !UP4, `(.L_x_90) ;  /* 0x000000010c347547 */ /* 0x000ff6000b800000 */
[----:B------:R-:W-:Y:S01]  /*4ad0*/  UPLOP3.LUT UP0, UPT, UPT, UPT, UP3, 0x80, 0x8 ;  /* 0x000000000008789c */ /* 0x000fe20003f0f030 */
[----:B--2---:R-:W-:Y:S02]  /*4ae0*/  HFMA2 R0, -RZ, RZ, 0, 5.9604644775390625e-08 ;  /* 0x00000001ff007431 */ /* 0x004fe400000001ff */
[----:B------:R-:W-:Y:S03]  /*4af0*/  IMAD.MOV.U32 R91, RZ, RZ, 0x1 ;  /* 0x00000001ff5b7424 */ /* 0x000fe600078e00ff */
[----:B------:R-:W-:Y:S05]  /*4b00*/  PLOP3.LUT P0, PT, PT, PT, UP0, 0x80, 0x8 ;  /* 0x000000000008781c */ /* 0x000fea0003f0f008 */
[----:B------:R-:W2:Y:S01]  /*4b10*/  @UP0 LDCU.64 UR10, c[0x0][0x888] ;  /* 0x00011100ff0a07ac */ /* 0x000ea20008000a00 */
[----:B------:R-:W-:Y:S07]  /*4b20*/  @UP0 UIMAD UR8, UR36, UR4, URZ ;  /* 0x00000004240802a4 */ /* 0x000fee000f8e02ff */
[----:B------:R-:W-:Y:S01]  /*4b30*/  @!P0 PRMT R91, R0, 0x7610, R91 ;  /* 0x00007610005b8816 */ /* 0x000fe2000000005b */
[----:B--2---:R-:W-:Y:S03]  /*4b40*/  @UP0 UIMAD.WIDE UR10, UR8, 0x4, UR10 ;  /* 0x00000004080a08a5 */ /* 0x004fe6000f8e020a */
[----:B------:R-:W2:Y:S03]  /*4b50*/  @!UP0 LDCU UR8, c[0x0][0x880] ;  /* 0x00011000ff0887ac */ /* 0x000ea60008000800 */
[----:B------:R-:W-:Y:S01]  /*4b60*/  IMAD.U32 R10, RZ, RZ, UR10 ;  /* 0x0000000aff0a7e24 */ /* 0x000fe2000f8e00ff */
[----:B------:R-:W-:Y:S05]  /*4b70*/  MOV R11, UR11 ;  /* 0x0000000b000b7c02 */ /* 0x000fea0008000f00 */
[----:B-----5:R4:W5:Y:S02]  /*4b80*/  @P0 LDG.E R50, desc[UR46][R10.64] ;  /* 0x0000002e0a320981 */ /* 0x020964000c1e1900 */
[----:B--2-4-:R-:W-:Y:S07]  /*4b90*/  @!P0 IMAD.U32 R50, RZ, RZ, UR8 ;  /* 0x00000008ff328e24 */ /* 0x014fee000f8e00ff */
.L_x_90:
[----:B-----5:R-:W-:Y:S01]  /*4ba0*/  @!P2 ISETP.EQ.AND P0, PT, R50, RZ, PT ;  /* 0x000000ff3200a20c */ /* 0x020fe20003f02270 */
[----:B------:R-:W-:Y:S01]  /*4bb0*/  @!UPT UIADD3 URZ, UPT, UPT, URZ, URZ, URZ ;  /* 0x000000fffffff290 */ /* 0x000fe2000fffe0ff */
[----:B------:R-:W-:Y:S11]  /*4bc0*/  @!P2 BRA `(.L_x_91) ;  /* 0x000000000014a947 */ /* 0x000ff60003800000 */
[----:B------:R-:W-:Y:S02]  /*4bd0*/  LOP3.LUT P2, RZ, R91, 0xff, RZ, 0xc0, !PT ;  /* 0x000000ff5bff7812 */ /* 0x000fe4000784c0ff */
[----:B------:R-:W-:Y:S04]  /*4be0*/  PLOP3.LUT P0, PT, PT, PT, UP0, 0x80, 0x8 ;  /* 0x000000000008781c */ /* 0x000fe80003f0f008 */
[----:B------:R-:W-:Y:S07]  /*4bf0*/  PLOP3.LUT P0, PT, P0, PT, PT, 0x8, 0x80 ;  /* 0x000000000080781c */ /* 0x000fee000070e170 */
[----:B------:R-:W-:Y:S11]  /*4c00*/  @P2 ISETP.EQ.AND P0, PT, R50, RZ, PT ;  /* 0x000000ff3200220c */ /* 0x000ff60003f02270 */
[----:B------:R-:W-:Y:S02]  /*4c10*/  @!UPT UIADD3 URZ, UPT, UPT, URZ, URZ, URZ ;  /* 0x000000fffffff290 */ /* 0x000fe4000fffe0ff */
.L_x_91:
[----:B------:R-:W4:Y:S01]  /*4c20*/  SYNCS.PHASECHK.TRANS64.TRYWAIT P2, [UR7+0x60], R12 ;  /* 0x0000600cff0075a7 */ /* 0x000f220008041107 */
[----:B------:R-:W-:Y:S04]  /*4c30*/  ELECT P4, URZ, PT ;  /* 0x0000000000ff782f */ /* 0x000fe80003880000 */
[----:B------:R-:W-:Y:S11]  /*4c40*/  PLOP3.LUT P4, PT, P0, P4, PT, 0xf2, 0x2f ;  /* 0x00000000002f781c */ /* 0x000ff60000789e72 */
[----:B------:R-:W-:Y:S02]  /*4c50*/  @!UPT UIADD3 URZ, UPT, UPT, URZ, URZ, URZ ;  /* 0x000000fffffff290 */ /* 0x000fe4000fffe0ff */
[----:B-1----:R-:W-:Y:S05]  /*4c60*/  @!P4 IADD3 R9, P0, PT, R32, 0x580, RZ ;  /* 0x000005802009c810 */ /* 0x002fea0007f1e0ff */
[----:B--2---:R-:W-:Y:S01]  /*4c70*/  @!P4 IMAD.X R0, RZ, RZ, R33, P0 ;  /* 0x000000ffff00c224 */ /* 0x004fe200000e0621 */
[----:B----4-:R-:W-:Y:S07]  /*4c80*/  @!P2 BRA `(.L_x_92) ;  /* 0x000000580048a947 */ /* 0x010fee0003800000 */
.L_x_176:
[----:B------:R-:W-:Y:S01]  /*4c90*/  @!P4 R2UR UR9, R9 ;  /* 0x000000000909c2ca */ /* 0x000fe200000e0000 */
[----:B------:R-:W-:Y:S01]  /*4ca0*/  VOTEU.ALL UP1, P4 ;  /* 0x0000000000ff7886 */ /* 0x000fe20002020000 */
[----:B------:R-:W-:Y:S01]  /*4cb0*/  @!P4 R2UR UR8, R0 ;  /* 0x000000000008c2ca */ /* 0x000fe200000e0000 */
[----:B------:R-:W-:Y:S01]  /*4cc0*/  VOTEU.ALL UP2, P4 ;  /* 0x0000000000ff7886 */ /* 0x000fe20002040000 */
[----:B------:R-:W-:Y:S01]  /*4cd0*/  UMOV UR16, 0x0 ;  /* 0x0000000000107882 */ /* 0x000fe20000000000 */
[----:B------:R-:W-:Y:S01]  /*4ce0*/  UMOV UR17, 0x10000000 ;  /* 0x1000000000117882 */ /* 0x000fe20000000000 */
[----:B------:R-:W-:Y:S01]  /*4cf0*/  @!UP1 UIADD3 UR40, UPT, UPT, UR7, 0x200, URZ ;  /* 0x0000020007289890 */ /* 0x000fe2000fffe0ff */
[----:B------:R-:W-:Y:S01]  /*4d00*/  @!P4 IMAD.MOV.U32 R0, RZ, RZ, 0x1000 ;  /* 0x00001000ff00c424 */ /* 0x000fe200078e00ff */
[----:B------:R-:W-:Y:S01]  /*4d10*/  UMOV UR44, UR36 ;  /* 0x00000024002c7c82 */ /* 0x000fe20008000000 */
[----:B------:R-:W-:Y:S01]  /*4d20*/  @!UP1 UIADD3 UR10, UPT, UPT, UR42, 0x80, URZ ;  /* 0x000000802a0a9890 */ /* 0x000fe2000fffe0ff */
[----:B------:R-:W-:Y:S01]  /*4d30*/  @!P4 IADD3 R9, P0, PT, R32, 0x580, RZ ;  /* 0x000005802009c810 */ /* 0x000fe20007f1e0ff */
[----:B------:R-:W-:Y:S01]  /*4d40*/  UMOV UR11, UR43 ;  /* 0x0000002b000b7c82 */ /* 0x000fe20008000000 */
[----:B------:R-:W-:Y:S01]  /*4d50*/  UMOV UR12, UR36 ;  /* 0x00000024000c7c82 */ /* 0x000fe20008000000 */
[----:B------:R-:W-:Y:S01]  /*4d60*/  IMAD.U32 R10, RZ, RZ, UR9 ;  /* 0x00000009ff0a7e24 */ /* 0x000fe2000f8e00ff */
[----:B------:R-:W-:Y:S01]  /*4d70*/  UMOV UR9, UR41 ;  /* 0x0000002900097c82 */ /* 0x000fe20008000000 */
[----:B------:R-:W-:Y:S01]  /*4d80*/  IMAD.U32 R11, RZ, RZ, UR8 ;  /* 0x00000008ff0b7e24 */ /* 0x000fe2000f8e00ff */
[----:B------:R-:W-:Y:S02]  /*4d90*/  @!UP1 UIADD3 UR8, UPT, UPT, UR7, 0xa00, URZ ;  /* 0x00000a0007089890 */ /* 0x000fe4000fffe0ff */
[----:B------:R-:W-:Y:S01]  /*4da0*/  @!P4 R2UR UR18, R10 ;  /* 0x000000000a12c2ca */ /* 0x000fe200000e0000 */
[----:B------:R-:W-:Y:S01]  /*4db0*/  VOTEU.ALL UP1, P4 ;  /* 0x0000000000ff7886 */ /* 0x000fe20002020000 */
[----:B------:R-:W-:Y:S01]  /*4dc0*/  @!P4 R2UR UR19, R11 ;  /* 0x000000000b13c2ca */ /* 0x000fe200000e0000 */
[----:B------:R-:W-:Y:S11]  /*4dd0*/  UPRMT UR14, UR37, 0x654, UR41 ;  /* 0x00000654250e7896 */ /* 0x000ff60008000029 */
[----:B------:R-:W-:Y:S01]  /*4de0*/  @!UPT UIADD3 URZ, UPT, UPT, URZ, URZ, URZ ;  /* 0x000000fffffff290 */ /* 0x000fe2000fffe0ff */
[----:B------:R2:W-:Y:S01]  /*4df0*/  @!UP2 UTMALDG.3D [UR40], [UR18], desc[UR16] ;  /* 0x000010281200a5b4 */ /* 0x0005e20008011000 */
[----:B------:R2:W-:Y:S01]  /*4e00*/  @!UP1 UTMALDG.3D [UR8], [UR18], desc[UR16] ;  /* 0x00001008120095b4 */ /* 0x0005e20008011000 */
[----:B------:R4:W-:Y:S01]  /*4e10*/  @!P4 SYNCS.ARRIVE.TRANS64.RED.A0TR RZ, [UR7+0x40], R0 ;  /* 0x00004000ffffc9a7 */ /* 0x0009e20008300407 */
[----:B------:R-:W-:Y:S01]  /*4e20*/  SYNCS.ARRIVE.TRANS64.RED.A1T0 RZ, [UR14], RZ ;  /* 0x000000ffffff79a7 */ /* 0x000fe2000810040e */
[----:B----4-:R-:W-:Y:S01]  /*4e30*/  @!P4 IMAD.X R0, RZ, RZ, R33, P0 ;  /* 0x000000ffff00c224 */ /* 0x010fe200000e0621 */
[----:B------:R-:W4:Y:S02]  /*4e40*/  SYNCS.PHASECHK.TRANS64.TRYWAIT P2, [UR7+0x68], R12 ;  /* 0x0000680cff0075a7 */ /* 0x000f240008041107 */
[----:B--2-4-:R-:W-:Y:S05]  /*4e50*/  @!P2 BRA `(.L_x_93) ;  /* 0x0000005400eca947 */ /* 0x014fea0003800000 */
.L_x_178:
        /* <DEDUP_REMOVED lines=8> */
[----:B------:R-:W-:Y:S01]  /*4ee0*/  @!UP1 UIADD3 UR32, UPT, UPT, UR7, 0x1200, URZ ;  /* 0x0000120007209890 */ /* 0x000fe2000fffe0ff */
[----:B------:R-:W-:Y:S01]  /*4ef0*/  @!P4 IADD3 R21, P0, PT, R32, 0x580, RZ ;  /* 0x000005802015c810 */ /* 0x000fe20007f1e0ff */
[----:B------:R-:W-:Y:S01]  /*4f00*/  UMOV UR35, UR43 ;  /* 0x0000002b00237c82 */ /* 0x000fe20008000000 */
[----:B------:R-:W-:Y:S02]  /*4f10*/  @!UP1 UIADD3 UR10, UPT, UPT, UR42, 0xa0, URZ ;  /* 0x000000a02a0a9890 */ /* 0x000fe4000fffe0ff */
[----:B------:R-:W-:Y:S01]  /*4f20*/  IMAD.U32 R10, RZ, RZ, UR9 ;  /* 0x00000009ff0a7e24 */ /* 0x000fe2000f8e00ff */
[----:B------:R-:W-:Y:S01]  /*4f30*/  UMOV UR9, UR33 ;  /* 0x0000002100097c82 */ /* 0x000fe20008000000 */
[----:B------:R-:W-:Y:S01]  /*4f40*/  IMAD.U32 R11, RZ, RZ, UR8 ;  /* 0x00000008ff0b7e24 */ /* 0x000fe2000f8e00ff */
[----:B------:R-:W-:Y:S01]  /*4f50*/  @!UP1 UIADD3 UR8, UPT, UPT, UR7, 0x1a00, URZ ;  /* 0x00001a0007089890 */ /* 0x000fe2000fffe0ff */
[----:B------:R-:W-:Y:S01]  /*4f60*/  @!P4 IMAD.X R20, RZ, RZ, R33, P0 ;  /* 0x000000ffff14c224 */ /* 0x000fe200000e0621 */
[----:B------:R-:W-:Y:S01]  /*4f70*/  @!P4 R2UR UR18, R10 ;  /* 0x000000000a12c2ca */ /* 0x000fe200000e0000 */
[----:B------:R-:W-:Y:S01]  /*4f80*/  VOTEU.ALL UP1, P4 ;  /* 0x0000000000ff7886 */ /* 0x000fe20002020000 */
[----:B------:R-:W-:Y:S01]  /*4f90*/  @!P4 R2UR UR19, R11 ;  /* 0x000000000b13c2ca */ /* 0x000fe200000e0000 */
[----:B------:R-:W-:Y:S01]  /*4fa0*/  UMOV UR11, UR43 ;  /* 0x0000002b000b7c82 */ /* 0x000fe20008000000 */
[----:B------:R-:W-:Y:S01]  /*4fb0*/  UMOV UR12, UR36 ;  /* 0x00000024000c7c82 */ /* 0x000fe20008000000 */
[----:B------:R-:W-:Y:S10]  /*4fc0*/  UPRMT UR14, UR37, 0x654, UR33 ;  /* 0x00000654250e7896 */ /* 0x000ff40008000021 */
[----:B------:R2:W-:Y:S01]  /*4fd0*/  @!UP2 UTMALDG.3D [UR32], [UR18], desc[UR16] ;  /* 0x000010201200a5b4 */ /* 0x0005e20008011000 */
[----:B------:R2:W-:Y:S01]  /*4fe0*/  @!UP1 UTMALDG.3D [UR8], [UR18], desc[UR16] ;  /* 0x00001008120095b4 */ /* 0x0005e20008011000 */
[----:B------:R2:W-:Y:S01]  /*4ff0*/  @!P4 SYNCS.ARRIVE.TRANS64.RED.A0TR RZ, [UR7+0x48], R0 ;  /* 0x00004800ffffc9a7 */ /* 0x0005e20008300407 */
[----:B------:R-:W-:Y:S01]  /*5000*/  SYNCS.ARRIVE.TRANS64.RED.A1T0 RZ, [UR14], RZ ;  /* 0x000000ffffff79a7 */ /* 0x000fe2000810040e */
[----:B------:R-:W4:Y:S02]  /*5010*/  SYNCS.PHASECHK.TRANS64.TRYWAIT P2, [UR7+0x70], R12 ;  /* 0x0000700cff0075a7 */ /* 0x000f240008041107 */
[----:B--2-4-:R-:W-:Y:S05]  /*5020*/  @!P2 BRA `(.L_x_94) ;  /* 0x000000540090a947 */ /* 0x014fea0003800000 */
.L_x_180:
[----:B------:R-:W2:Y:S01]  /*5030*/  LDC.64 R14, c[0x0][0xb10] ;  /* 0x0002c400ff0e7b82 */ /* 0x000ea20000000a00 */
[----:B------:R-:W-:Y:S01]  /*5040*/  @!P4 R2UR UR9, R21 ;  /* 0x000000001509c2ca */ /* 0x000fe200000e0000 */
[----:B------:R-:W-:Y:S01]  /*5050*/  VOTEU.ALL UP1, P4 ;  /* 0x0000000000ff7886 */ /* 0x000fe20002020000 */
[----:B------:R-:W-:Y:S01]  /*5060*/  @!P4 R2UR UR8, R20 ;  /* 0x000000001408c2ca */ /* 0x000fe200000e0000 */
[----:B------:R-:W-:Y:S01]  /*5070*/  VOTEU.ALL UP2, P4 ;  /* 0x0000000000ff7886 */ /* 0x000fe20002040000 */
[----:B------:R-:W-:Y:S03]  /*5080*/  UMOV UR16, 0x0 ;  /* 0x0000000000107882 */ /* 0x000fe60000000000 */
[----:B------:R-:W4:Y:S01]  /*5090*/  LDC.64 R10, c[0x0][0xb18] ;  /* 0x0002c600ff0a7b82 */ /* 0x000f220000000a00 */
[----:B------:R-:W-:Y:S01]  /*50a0*/  @!UP1 UIADD3 UR26, UPT, UPT, UR42, 0x40, URZ ;  /* 0x000000402a1a9890 */ /* 0x000fe2000fffe0ff */
[----:B------:R-:W-:Y:S01]  /*50b0*/  @P3 SHF.R.U32.HI R28, RZ, 0x10, R25 ;  /* 0x00000010ff1c3819 */ /* 0x000fe20000011619 */
[----:B------:R-:W-:Y:S01]  /*50c0*/  @!UP1 UIADD3 UR24, UPT, UPT, UR7, 0x2200, URZ ;  /* 0x0000220007189890 */ /* 0x000fe2000fffe0ff */
[----:B------:R-:W-:Y:S01]  /*50d0*/  VIADD R30, R30, 0x1 ;  /* 0x000000011e1e7836 */ /* 0x000fe20000000000 */
[----:B------:R-:W-:Y:S03]  /*50e0*/  UMOV UR17, 0x10000000 ;  /* 0x1000000000117882 */ /* 0x000fe60000000000 */
[----:B------:R-:W5:Y:S01]  /*50f0*/  @!P1 LDC R0, c[0x0][0xb20] ;  /* 0x0002c800ff009b82 */ /* 0x000f620000000800 */
[----:B------:R-:W-:Y:S01]  /*5100*/  UMOV UR27, UR43 ;  /* 0x0000002b001b7c82 */ /* 0x000fe20008000000 */
[----:B------:R-:W-:Y:S01]  /*5110*/  IMAD.U32 R20, RZ, RZ, UR9 ;  /* 0x00000009ff147e24 */ /* 0x000fe2000f8e00ff */
[----:B------:R-:W-:Y:S05]  /*5120*/  UMOV UR28, UR36 ;  /* 0x00000024001c7c82 */ /* 0x000fea0008000000 */
[----:B-1----:R-:W1:Y:S01]  /*5130*/  @!P1 LDC R3, c[0x0][0xb0c] ;  /* 0x0002c300ff039b82 */ /* 0x002e620000000800 */
[----:B------:R-:W-:Y:S01]  /*5140*/  IMAD.U32 R21, RZ, RZ, UR8 ;  /* 0x00000008ff157e24 */ /* 0x000fe2000f8e00ff */
[----:B------:R-:W-:Y:S01]  /*5150*/  @!UP1 UIADD3 UR10, UPT, UPT, UR42, 0xc0, URZ ;  /* 0x000000c02a0a9890 */ /* 0x000fe2000fffe0ff */
[----:B------:R-:W-:Y:S01]  /*5160*/  @!P4 R2UR UR18, R20 ;  /* 0x000000001412c2ca */ /* 0x000fe200000e0000 */
[----:B------:R-:W-:Y:S01]  /*5170*/  @!UP1 UIADD3 UR8, UPT, UPT, UR7, 0x2a00, URZ ;  /* 0x00002a0007089890 */ /* 0x000fe2000fffe0ff */
[----:B------:R-:W-:Y:S01]  /*5180*/  @!P4 IMAD.MOV.U32 R20, RZ, RZ, 0x1000 ;  /* 0x00001000ff14c424 */ /* 0x000fe200078e00ff */
[----:B------:R-:W-:Y:S01]  /*5190*/  @!P4 R2UR UR19, R21 ;  /* 0x000000001513c2ca */ /* 0x000fe200000e0000 */
[----:B------:R-:W-:Y:S01]  /*51a0*/  VOTEU.ALL UP1, P4 ;  /* 0x0000000000ff7886 */ /* 0x000fe20002020000 */
[----:B------:R-:W-:Y:S01]  /*51b0*/  UMOV UR9, UR25 ;  /* 0x0000001900097c82 */ /* 0x000fe20008000000 */
[----:B------:R-:W-:Y:S01]  /*51c0*/  UMOV UR11, UR43 ;  /* 0x0000002b000b7c82 */ /* 0x000fe20008000000 */
[----:B------:R-:W-:Y:S01]  /*51d0*/  UMOV UR12, UR36 ;  /* 0x00000024000c7c82 */ /* 0x000fe20008000000 */
[----:B------:R-:W-:Y:S08]  /*51e0*/  UPRMT UR14, UR37, 0x654, UR25 ;  /* 0x00000654250e7896 */ /* 0x000ff00008000019 */
[----:B------:R1:W-:Y:S02]  /*51f0*/  @!UP2 UTMALDG.3D [UR24], [UR18], desc[UR16] ;  /* 0x000010181200a5b4 */ /* 0x0003e40008011000 */
[----:B-1----:R-:W-:Y:S01]  /*5200*/  @!P1 ISETP.NE.AND P2, PT, R3, 0x1, PT ;  /* 0x000000010300980c */ /* 0x002fe20003f45270 */
[C---:B--2---:R-:W-:Y:S01]  /*5210*/  @!P1 IMAD.HI.U32 R14, R13.reuse, R14, RZ ;  /* 0x0000000e0d0e9227 */ /* 0x044fe200078e00ff */
[----:B----4-:R-:W-:Y:S01]  /*5220*/  @!P1 ISETP.NE.AND P0, PT, R10, 0x1, PT ;  /* 0x000000010a00980c */ /* 0x010fe20003f05270 */
[----:B------:R1:W-:Y:S01]  /*5230*/  @!UP1 UTMALDG.3D [UR8], [UR18], desc[UR16] ;  /* 0x00001008120095b4 */ /* 0x0003e20008011000 */
[----:B------:R1:W-:Y:S01]  /*5240*/  @!P4 SYNCS.ARRIVE.TRANS64.RED.A0TR RZ, [UR7+0x50], R20 ;  /* 0x00005014ffffc9a7 */ /* 0x0003e20008300407 */
[C---:B------:R-:W-:Y:S01]  /*5250*/  @!P1 IMAD.HI.U32 R11, R8.reuse, R11, RZ ;  /* 0x0000000b080b9227 */ /* 0x040fe200078e00ff */
[----:B------:R-:W-:Y:S04]  /*5260*/  @!P1 SHF.R.U32.HI R14, RZ, R15, R14 ;  /* 0x0000000fff0e9219 */ /* 0x000fe8000001160e */
[----:B-----5:R-:W-:Y:S02]  /*5270*/  @!P1 SHF.R.U32.HI R9, RZ, R0, R11 ;  /* 0x00000000ff099219 */ /* 0x020fe4000001160b */
[----:B------:R-:W-:Y:S02]  /*5280*/  @!P1 SEL R14, R13, R14, !P2 ;  /* 0x0000000e0d0e9207 */ /* 0x000fe40005000000 */
[----:B------:R-:W-:Y:S05]  /*5290*/  @!P1 SEL R9, R8, R9, !P0 ;  /* 0x0000000908099207 */ /* 0x000fea0004000000 */
[----:B------:R-:W-:Y:S01]  /*52a0*/  @!P1 IMAD.IADD R0, R9, 0x1, -R14 ;  /* 0x0000000109009824 */ /* 0x000fe200078e0a0e */
[----:B------:R-:W-:Y:S01]  /*52b0*/  SYNCS.ARRIVE.TRANS64.RED.A1T0 RZ, [UR14], RZ ;  /* 0x000000ffffff79a7 */ /* 0x000fe2000810040e */
[----:B------:R-:W-:Y:S02]  /*52c0*/  @!P1 IMAD.IADD R9, R14, 0x1, -R9 ;  /* 0x000000010e099824 */ /* 0x000fe400078e0a09 */
[----:B------:R-:W-:Y:S02]  /*52d0*/  @!P1 IMAD R13, R0, R3, R13 ;  /* 0x00000003000d9224 */ /* 0x000fe400078e020d */
[----:B------:R-:W-:Y:S01]  /*52e0*/  @!P1 IMAD R8, R9, R10, R8 ;  /* 0x0000000a09089224 */ /* 0x000fe200078e0208 */
[----:B------:R-:W2:Y:S02]  /*52f0*/  SYNCS.PHASECHK.TRANS64.TRYWAIT P5, [UR7+0x78], R12 ;  /* 0x0000780cff0075a7 */ /* 0x000ea400080a1107 */
[----:B-12---:R-:W-:Y:S05]  /*5300*/  @!P5 BRA `(.L_x_95) ;  /* 0x0000005000f0d947 */ /* 0x006fea0003800000 */
.L_x_182:
[----:B-1----:R-:W-:Y:S01]  /*5310*/  @!P4 IADD3 R3, P0, PT, R32, 0x580, RZ ;  /* 0x000005802003c810 */ /* 0x002fe20007f1e0ff */
[----:B------:R-:W-:Y:S01]  /*5320*/  VOTEU.ALL UP1, P4 ;  /* 0x0000000000ff7886 */ /* 0x000fe20002020000 */
[----:B------:R-:W-:Y:S01]  /*5330*/  VOTEU.ALL UP2, P4 ;  /* 0x0000000000ff7886 */ /* 0x000fe20002040000 */
[----:B------:R-:W-:Y:S01]  /*5340*/  UMOV UR14, 0x0 ;  /* 0x00000000000e7882 */ /* 0x000fe20000000000 */
[----:B------:R-:W-:Y:S01]  /*5350*/  @!P4 R2UR UR9, R3 ;  /* 0x000000000309c2ca */ /* 0x000fe200000e0000 */
[----:B------:R-:W-:Y:S01]  /*5360*/  @!P4 IMAD.X R0, RZ, RZ, R33, P0 ;  /* 0x000000ffff00c224 */ /* 0x000fe200000e0621 */
[----:B------:R-:W-:Y:S01]  /*5370*/  @!UP1 UIADD3 UR17, UPT, UPT, UR7, 0x58, URZ ;  /* 0x0000005807119890 */ /* 0x000fe2000fffe0ff */
[----:B------:R-:W-:Y:S01]  /*5380*/  ISETP.NE.AND P0, PT, R30, 0x2, PT ;  /* 0x000000021e00780c */ /* 0x000fe20003f05270 */
[----:B------:R-:W-:Y:S01]  /*5390*/  @!UP1 UIADD3 UR18, UPT, UPT, UR42, 0x60, URZ ;  /* 0x000000602a129890 */ /* 0x000fe2000fffe0ff */
[----:B------:R-:W-:Y:S01]  /*53a0*/  LOP3.LUT R31, R31, 0x1, RZ, 0x3c, !PT ;  /* 0x000000011f1f7812 */ /* 0x000fe200078e3cff */
[----:B------:R-:W-:Y:S01]  /*53b0*/  @!UP1 UIADD3 UR16, UPT, UPT, UR7, 0x3200, URZ ;  /* 0x0000320007109890 */ /* 0x000fe2000fffe0ff */
[----:B------:R-:W-:Y:S01]  /*53c0*/  @!P4 R2UR UR8, R0 ;  /* 0x000000000008c2ca */ /* 0x000fe200000e0000 */
[----:B------:R-:W-:Y:S01]  /*53d0*/  UMOV UR15, 0x10000000 ;  /* 0x10000000000f7882 */ /* 0x000fe20000000000 */
[----:B------:R-:W-:Y:S01]  /*53e0*/  UMOV UR19, UR43 ;  /* 0x0000002b00137c82 */ /* 0x000fe20008000000 */
[----:B------:R-:W-:Y:S01]  /*53f0*/  UMOV UR20, UR36 ;  /* 0x0000002400147c82 */ /* 0x000fe20008000000 */
[----:B------:R-:W-:Y:S01]  /*5400*/  @!UP1 UIADD3 UR10, UPT, UPT, UR42, 0xe0, URZ ;  /* 0x000000e02a0a9890 */ /* 0x000fe2000fffe0ff */
[----:B------:R-:W-:Y:S01]  /*5410*/  SEL R0, RZ, 0x1, P0 ;  /* 0x00000001ff007807 */ /* 0x000fe20000000000 */
[----:B------:R-:W-:Y:S01]  /*5420*/  IMAD.U32 R10, RZ, RZ, UR9 ;  /* 0x00000009ff0a7e24 */ /* 0x000fe2000f8e00ff */
[----:B------:R-:W-:Y:S01]  /*5430*/  UMOV UR11, UR43 ;  /* 0x0000002b000b7c82 */ /* 0x000fe20008000000 */
[----:B------:R-:W-:Y:S01]  /*5440*/  UMOV UR12, UR36 ;  /* 0x00000024000c7c82 */ /* 0x000fe20008000000 */
[----:B------:R-:W-:Y:S01]  /*5450*/  UMOV UR9, UR17 ;  /* 0x0000001100097c82 */ /* 0x000fe20008000000 */
[----:B------:R-:W-:Y:S01]  /*5460*/  @P3 R2UR UR36, R28 ;  /* 0x000000001c2432ca */ /* 0x000fe200000e0000 */
[----:B------:R-:W-:Y:S01]  /*5470*/  IMAD.IADD R20, R8, 0x1, R83 ;  /* 0x0000000108147824 */ /* 0x000fe200078e0253 */
[----:B------:R-:W-:Y:S01]  /*5480*/  @!P4 R2UR UR22, R10 ;  /* 0x000000000a16c2ca */ /* 0x000fe200000e0000 */
[----:B------:R-:W-:Y:S01]  /*5490*/  IMAD.U32 R11, RZ, RZ, UR8 ;  /* 0x00000008ff0b7e24 */ /* 0x000fe2000f8e00ff */
[----:B------:R-:W-:Y:S01]  /*54a0*/  @!UP1 UIADD3 UR8, UPT, UPT, UR7, 0x3a00, URZ ;  /* 0x00003a0007089890 */ /* 0x000fe2000fffe0ff */
[----:B------:R-:W-:Y:S01]  /*54b0*/  LOP3.LUT R29, R29, R0, RZ, 0x3c, !PT ;  /* 0x000000001d1d7212 */ /* 0x000fe200078e3cff */
[----:B------:R-:W-:Y:S01]  /*54c0*/  VOTEU.ALL UP1, P4 ;  /* 0x0000000000ff7886 */ /* 0x000fe20002020000 */
[----:B------:R-:W-:Y:S01]  /*54d0*/  IMAD.IADD R21, R13, 0x1, R90 ;  /* 0x000000010d157824 */ /* 0x000fe200078e025a */
[----:B------:R-:W-:Y:S02]  /*54e0*/  @!P4 R2UR UR23, R11 ;  /* 0x000000000b17c2ca */ /* 0x000fe400000e0000 */
[----:B------:R-:W-:Y:S11]  /*54f0*/  SEL R30, R30, RZ, P0 ;  /* 0x000000ff1e1e7207 */ /* 0x000ff60000000000 */
[----:B------:R2:W-:Y:S01]  /*5500*/  @!UP2 UTMALDG.3D [UR16], [UR22], desc[UR14] ;  /* 0x00000e101600a5b4 */ /* 0x0005e20008011000 */
[----:B------:R2:W-:Y:S01]  /*5510*/  @!UP1 UTMALDG.3D [UR8], [UR22], desc[UR14] ;  /* 0x00000e08160095b4 */ /* 0x0005e20008011000 */
[----:B------:R2:W-:Y:S01]  /*5520*/  @!P4 SYNCS.ARRIVE.TRANS64.RED.A0TR RZ, [UR7+0x58], R23 ;  /* 0x00005817ffffc9a7 */ /* 0x0005e20008300407 */
[----:B------:R-:W-:Y:S01]  /*5530*/  UPLOP3.LUT UP1, UPT, UPT, UPT, UPT, 0x80, 0x8 ;  /* 0x000000000008789c */ /* 0x000fe20003f2f070 */
[----:B------:R-:W-:Y:S01]  /*5540*/  SYNCS.ARRIVE.TRANS64.RED.A1T0 RZ, [UR13], RZ ;  /* 0x000000ffffff79a7 */ /* 0x000fe2000810040d */
[----:B------:R-:W-:Y:S09]  /*5550*/  @P3 BRA `(.L_x_96) ;  /* 0xfffffff000303947 */ /* 0x000ff2000383ffff */
[----:B------:R-:W-:-:S04]  /*5560*/  SHF.L.U32 R3, R31, 0x1f, RZ ;  /* 0x0000001f1f037819 */ /* 0x000fc800000006ff */
[----:B------:R-:W1:Y:S02]  /*5570*/  SYNCS.PHASECHK.TRANS64.TRYWAIT P0, [UR7+0x60], R3 ;  /* 0x00006003ff0075a7 */ /* 0x000e640008001107 */
[----:B-1----:R-:W-:Y:S05]  /*5580*/  @!P0 BRA `(.L_x_97) ;  /* 0x0000005000688947 */ /* 0x002fea0003800000 */
.L_x_184:
[----:B------:R-:W4:Y:S02]  /*5590*/  SYNCS.PHASECHK.TRANS64.TRYWAIT P0, [UR7+0x68], R3 ;  /* 0x00006803ff0075a7 */ /* 0x000f240008001107 */
[----:B----4-:R-:W-:Y:S05]  /*55a0*/  @!P0 BRA `(.L_x_98) ;  /* 0x0000005000788947 */ /* 0x010fea0003800000 */
.L_x_186:
[----:B------:R-:W4:Y:S02]  /*55b0*/  SYNCS.PHASECHK.TRANS64.TRYWAIT P0, [UR7+0x70], R3 ;  /* 0x00007003ff0075a7 */ /* 0x000f240008001107 */
[----:B----4-:R-:W-:Y:S05]  /*55c0*/  @!P0 BRA `(.L_x_99) ;  /* 0x0000005000888947 */ /* 0x010fea0003800000 */
.L_x_188:
[----:B-1----:R-:W-:-:S07]  /*55d0*/  MOV R0, UR7 ;  /* 0x0000000700007c02 */ /* 0x002fce0008000f00 */
.L_x_100:
[----:B-1----:R-:W-:-:S04]  /*55e0*/  SHF.L.U32 R3, R31, 0x1f, RZ ;  /* 0x0000001f1f037819 */ /* 0x002fc800000006ff */
[----:B------:R1:W4:Y:S03]  /*55f0*/  SYNCS.PHASECHK.TRANS64.TRYWAIT P0, [R0+URZ+0x78], R3 ;  /* 0x00007803000075a7 */ /* 0x00032600080011ff */
[----:B----4-:R-:W-:Y:S05]  /*5600*/  @!P0 NANOSLEEP.SYNCS 0x989680 ;  /* 0x009896800000895d */ /* 0x010fea0003900000 */
[----:B------:R-:W4:Y:S02]  /*5610*/  @!P0 SYNCS.PHASECHK.TRANS64 P0, [R0+URZ+0x78], R3 ;  /* 0x00007803000085a7 */ /* 0x000f2400080010ff */
[----:B--2-4-:R-:W-:Y:S05]  /*5620*/  @P0 EXIT ;  /* 0x000000000000094d */ /* 0x014fea0003800000 */
[----:B------:R-:W-:Y:S05]  /*5630*/  BRA `(.L_x_100) ;  /* 0xfffffffc00e87947 */ /* 0x000fea000383ffff */
.L_x_85:
[----:B------:R-:W-:-:S06]  /*5640*/  UISETP.GE.AND UP1, UPT, UR10, 0x4, UPT ;  /* 0x000000040a00788c */ /* 0x000fcc000bf26270 */
[----:B------:R-:W-:-:S13]  /*5650*/  PLOP3.LUT P0, PT, PT, PT, UP1, 0x80, 0x8 ;  /* 0x000000000008781c */ /* 0x000fda0003f0f018 */
[----:B------:R-:W-:Y:S05]  /*5660*/  @!P0 EXIT ;  /* 0x000000000000894d */ /* 0x000fea0003800000 */
[----:B------:R-:W-:Y:S01]  /*5670*/  BAR.SYNC.DEFER_BLOCKING 0x6, 0xa0 ;  /* 0x0182800000007b1d */ /* 0x000fe20000010000 */
[C---:B------:R-:W-:Y:S01]  /*5680*/  IMAD.SHL.U32 R96, R104.reuse, 0x20, RZ ;  /* 0x0000002068607824 */ /* 0x040fe200078e00ff */
[----:B------:R-:W-:Y:S01]  /*5690*/  CS2R R100, SRZ ;  /* 0x0000000000647805 */ /* 0x000fe2000001ff00 */
[C---:B------:R-:W-:Y:S02]  /*56a0*/  IMAD.SHL.U32 R4, R97.reuse, 0x200000, RZ ;  /* 0x0020000061047824 */ /* 0x040fe400078e00ff */
[C---:B------:R-:W-:Y:S01]  /*56b0*/  IMAD.SHL.U32 R2, R104.reuse, 0x4, RZ ;  /* 0x0000000468027824 */ /* 0x040fe200078e00ff */
[----:B------:R-:W-:Y:S02]  /*56c0*/  UMOV UR49, 0x400 ;  /* 0x0000040000317882 */ /* 0x000fe40000000000 */
[----:B------:R-:W1:Y:S01]  /*56d0*/  LDC R93, c[0x0][0x370] ;  /* 0x0000dc00ff5d7b82 */ /* 0x000e620000000800 */
[----:B------:R-:W-:Y:S01]  /*56e0*/  ULEA UR49, UR37, UR49, 0x18 ;  /* 0x0000003125317291 */ /* 0x000fe2000f8ec0ff */
[----:B------:R-:W-:Y:S01]  /*56f0*/  IMAD.U32 R47, R104, 0x10000, RZ ;  /* 0x00010000682f7824 */ /* 0x000fe200078e00ff */
[C---:B------:R-:W-:Y:S01]  /*5700*/  LOP3.LUT R3, R96.reuse, 0x80, RZ, 0xc0, !PT ;  /* 0x0000008060037812 */ /* 0x040fe200078ec0ff */
[----:B------:R-:W-:Y:S01]  /*5710*/  IMAD.SHL.U32 R6, R97, 0x400, RZ ;  /* 0x0000040061067824 */ /* 0x000fe200078e00ff */
[----:B------:R-:W-:Y:S01]  /*5720*/  LOP3.LUT R95, R96, 0xb60, RZ, 0xc0, !PT ;  /* 0x00000b60605f7812 */ /* 0x000fe200078ec0ff */
[----:B------:R-:W-:Y:S01]  /*5730*/  UIADD3 UR4, UPT, UPT, UR49, 0x4200, URZ ;  /* 0x0000420031047890 */ /* 0x000fe2000fffe0ff */
[----:B------:R-:W-:Y:S01]  /*5740*/  LOP3.LUT R4, R4, 0x200000, RZ, 0xc0, !PT ;  /* 0x0020000004047812 */ /* 0x000fe200078ec0ff */
[----:B------:R-:W2:Y:S01]  /*5750*/  LDC R42, c[0x0][0xb0c] ;  /* 0x0002c300ff2a7b82 */ /* 0x000ea20000000800 */
[----:B------:R-:W-:Y:S01]  /*5760*/  LOP3.LUT R2, R3, 0x10, R2, 0xf8, !PT ;  /* 0x0000001003027812 */ /* 0x000fe200078ef802 */
[----:B------:R-:W-:Y:S01]  /*5770*/  IMAD.MOV.U32 R44, RZ, RZ, RZ ;  /* 0x000000ffff2c7224 */ /* 0x000fe200078e00ff */
[----:B------:R-:W-:Y:S01]  /*5780*/  LOP3.LUT R95, R95, 0x400, R6, 0xf8, !PT ;  /* 0x000004005f5f7812 */ /* 0x000fe200078ef806 */
[----:B------:R-:W-:Y:S01]  /*5790*/  IMAD.MOV.U32 R102, RZ, RZ, RZ ;  /* 0x000000ffff667224 */ /* 0x000fe200078e00ff */
[----:B------:R-:W-:Y:S01]  /*57a0*/  LOP3.LUT R47, R4, 0x400000, R47, 0xf8, !PT ;  /* 0x00400000042f7812 */ /* 0x000fe200078ef82f */
[----:B------:R-:W-:Y:S01]  /*57b0*/  IMAD.MOV.U32 R107, RZ, RZ, RZ ;  /* 0x000000ffff6b7224 */ /* 0x000fe200078e00ff */
[----:B------:R-:W-:Y:S01]  /*57c0*/  LOP3.LUT P0, RZ, R96, 0x80, RZ, 0xc0, !PT ;  /* 0x0000008060ff7812 */ /* 0x000fe2000780c0ff */
[----:B------:R-:W3:Y:S01]  /*57d0*/  LDC R92, c[0x0][0xb20] ;  /* 0x0002c800ff5c7b82 */ /* 0x000ee20000000800 */
[----:B------:R-:W4:Y:S01]  /*57e0*/  LDS R0, [UR49+0x140] ;  /* 0x00014031ff007984 */ /* 0x000f220008000800 */
[----:B------:R-:W-:Y:S01]  /*57f0*/  LOP3.LUT R95, R95, R2, RZ, 0xfc, !PT ;  /* 0x000000025f5f7212 */ /* 0x000fe200078efcff */
[----:B------:R-:W-:Y:S01]  /*5800*/  IMAD.MOV.U32 R99, RZ, RZ, RZ ;  /* 0x000000ffff637224 */ /* 0x000fe200078e00ff */
[----:B------:R-:W-:Y:S01]  /*5810*/  P2R R2, PR, RZ, 0x1 ;  /* 0x00000001ff027803 */ /* 0x000fe20000000000 */
[----:B------:R-:W-:Y:S01]  /*5820*/  IMAD.U32 R103, RZ, RZ, UR4 ;  /* 0x00000004ff677e24 */ /* 0x000fe2000f8e00ff */
[----:B------:R-:W-:Y:S01]  /*5830*/  LOP3.LUT R104, R104, 0x60, RZ, 0xc0, !PT ;  /* 0x0000006068687812 */ /* 0x000fe200078ec0ff */
[----:B------:R-:W1:Y:S01]  /*5840*/  LDCU.64 UR52, c[0x0][0x348] ;  /* 0x00006900ff3477ac */ /* 0x000e620008000a00 */
[----:B------:R-:W1:Y:S01]  /*5850*/  LDC R41, c[0x0][0xb30] ;  /* 0x0002cc00ff297b82 */ /* 0x000e620000000800 */
[----:B------:R-:W1:Y:S01]  /*5860*/  LDCU.64 UR38, c[0x0][0x888] ;  /* 0x00011100ff2677ac */ /* 0x000e620008000a00 */
[----:B------:R-:W1:Y:S06]  /*5870*/  LDCU.64 UR44, c[0x0][0x890] ;  /* 0x00011200ff2c77ac */ /* 0x000e6c0008000a00 */
[----:B------:R-:W1:Y:S01]  /*5880*/  LDC.64 R88, c[0x0][0xb10] ;  /* 0x0002c400ff587b82 */ /* 0x000e620000000a00 */
[----:B------:R-:W-:-:S07]  /*5890*/  UIADD3 UR48, UPT, UPT, UR49, 0x200, URZ ;  /* 0x0000020031307890 */ /* 0x000fce000fffe0ff */
[----:B------:R-:W1:Y:S08]  /*58a0*/  LDC.64 R38, c[0x0][0xb18] ;  /* 0x0002c600ff267b82 */ /* 0x000e700000000a00 */
[----:B------:R-:W1:Y:S08]  /*58b0*/  LDC.64 R36, c[0x0][0xb28] ;  /* 0x0002ca00ff247b82 */ /* 0x000e700000000a00 */
[----:B------:R-:W1:Y:S01]  /*58c0*/  LDC.64 R86, c[0x0][0x8b0] ;  /* 0x00022c00ff567b82 */ /* 0x000e620000000a00 */
[----:B----4-:R-:W-:-:S07]  /*58d0*/  IMAD.IADD R47, R0, 0x1, R47 ;  /* 0x00000001002f7824 */ /* 0x010fce00078e022f */
[----:B------:R-:W4:Y:S08]  /*58e0*/  LDC.64 R84, c[0x0][0x8a8] ;  /* 0x00022a00ff547b82 */ /* 0x000f300000000a00 */
[----:B--23--:R-:W1:Y:S02]  /*58f0*/  LDC R94, c[0x0][0x374] ;  /* 0x0000dd00ff5e7b82 */ /* 0x00ce640000000800 */
.L_x_142:
[----:B------:R-:W-:Y:S02]  /*5900*/  LEA R0, R107, UR49, 0x3 ;  /* 0x000000316b007c11 */ /* 0x000fe4000f8e18ff */
[----:B------:R-:W-:Y:S02]  /*5910*/  SHF.L.U32 R3, R101, 0x1f, RZ ;  /* 0x0000001f65037819 */ /* 0x000fe400000006ff */
[----:B------:R-:W-:Y:S02]  /*5920*/  LEA R16, R107, UR49, 0x4 ;  /* 0x000000316b107c11 */ /* 0x000fe4000f8e20ff */
[----:B--2---:R-:W2:Y:S02]  /*5930*/  SYNCS.PHASECHK.TRANS64.TRYWAIT P0, [R0+URZ+0x90], R3 ;  /* 0x00009003000075a7 */ /* 0x004ea400080011ff */
[----:B--2---:R-:W-:Y:S05]  /*5940*/  @!P0 BRA `(.L_x_101) ;  /* 0x0000004c00c08947 */ /* 0x004fea0003800000 */
.L_x_189:
[----:B------:R-:W3:Y:S01]  /*5950*/  LDC.64 R12, c[0x0][0xb10] ;  /* 0x0002c400ff0c7b82 */ /* 0x000ee20000000a00 */
[----:B------:R-:W4:Y:S01]  /*5960*/  LDS.128 R16, [R16+0x120] ;  /* 0x0001200010107984 */ /* 0x000f220000000c00 */
[----:B-1----:R-:W-:Y:S01]  /*5970*/  ISETP.NE.AND P1, PT, R41, 0x1, PT ;  /* 0x000000012900780c */ /* 0x002fe20003f25270 */
[----:B--2---:R-:W-:Y:S01]  /*5980*/  VIADD R0, R0, 0xa0 ;  /* 0x000000a000007836 */ /* 0x004fe20000000000 */
[----:B------:R-:W-:Y:S04]  /*5990*/  ISETP.GE.AND P0, PT, R40, 0x1, PT ;  /* 0x000000012800780c */ /* 0x000fe80003f06270 */
[----:B------:R-:W1:Y:S01]  /*59a0*/  LDC.64 R10, c[0x0][0xb18] ;  /* 0x0002c600ff0a7b82 */ /* 0x000e620000000a00 */
[----:B------:R-:W-:Y:S01]  /*59b0*/  PRMT R0, RZ, 0x654, R0 ;  /* 0x00000654ff007816 */ /* 0x000fe20000000000 */
[----:B------:R-:W-:Y:S01]  /*59c0*/  @!PT LDS RZ, [RZ] ;  /* 0x00000000fffff984 */ /* 0x000fe20000000800 */
[----:B------:R-:W-:Y:S01]  /*59d0*/  @!PT LDS RZ, [RZ] ;  /* 0x00000000fffff984 */ /* 0x000fe20000000800 */
[----:B------:R-:W-:Y:S01]  /*59e0*/  @!PT LDS RZ, [RZ] ;  /* 0x00000000fffff984 */ /* 0x000fe20000000800 */
[----:B------:R-:W-:Y:S01]  /*59f0*/  @!PT LDS RZ, [RZ] ;  /* 0x00000000fffff984 */ /* 0x000fe20000000800 */
[----:B------:R2:W-:Y:S06]  /*5a00*/  MEMBAR.ALL.CTA ;  /* 0x0000000000007992 */ /* 0x0005ec0000008000 */
[----:B--2---:R-:W2:Y:S01]  /*5a10*/  FENCE.VIEW.ASYNC.S ;  /* 0x00000000000073c6 */ /* 0x004ea20000000000 */
[----:B------:R-:W1:Y:S08]  /*5a20*/  @!P1 LDC R14, c[0x0][0xb20] ;  /* 0x0002c800ff0e9b82 */ /* 0x000e700000000800 */
[----:B------:R-:W1:Y:S01]  /*5a30*/  @!P1 LDC R9, c[0x0][0xb0c] ;  /* 0x0002c300ff099b82 */ /* 0x000e620000000800 */
[----:B--2---:R2:W-:Y:S01]  /*5a40*/  SYNCS.ARRIVE.TRANS64.RED.A1T0 RZ, [R0+URZ], RZ ;  /* 0x000000ff00ff79a7 */ /* 0x0045e200081004ff */
[----:B----4-:R-:W-:Y:S04]  /*5a50*/  LOP3.LUT P4, RZ, R18, 0x1, RZ, 0xc0, !PT ;  /* 0x0000000112ff7812 */ /* 0x010fe8000788c0ff */
[----:B------:R-:W-:Y:S09]  /*5a60*/  P2R R105, PR, RZ, 0x10 ;  /* 0x00000010ff697803 */ /* 0x000ff20000000000 */
[----:B------:R-:W-:Y:S02]  /*5a70*/  @P4 MOV R45, R16 ;  /* 0x00000010002d4202 */ /* 0x000fe40000000f00 */
[----:B------:R-:W-:Y:S01]  /*5a80*/  @P4 LOP3.LUT R43, R17, 0xffff, RZ, 0xc0, !PT ;  /* 0x0000ffff112b4812 */ /* 0x000fe200078ec0ff */
[----:B--23--:R-:W-:Y:S06]  /*5a90*/  @!P0 BRA `(.L_x_102) ;  /* 0x0000000000a48947 */ /* 0x00cfec0003800000 */
[----:B------:R-:W-:Y:S01]  /*5aa0*/  IMAD.HI.U32 R23, R94, R39, RZ ;  /* 0x000000275e177227 */ /* 0x000fe200078e00ff */
[----:B------:R-:W-:Y:S02]  /*5ab0*/  ISETP.NE.AND P0, PT, R38, 0x1, PT ;  /* 0x000000012600780c */ /* 0x000fe40003f05270 */
[----:B------:R-:W-:Y:S01]  /*5ac0*/  ISETP.NE.AND P2, PT, R40, 0x1, PT ;  /* 0x000000012800780c */ /* 0x000fe20003f45270 */
[----:B------:R-:W-:Y:S01]  /*5ad0*/  IMAD.HI.U32 R22, R93, R88, RZ ;  /* 0x000000585d167227 */ /* 0x000fe200078e00ff */
[----:B------:R-:W-:Y:S02]  /*5ae0*/  SHF.R.U32.HI R23, RZ, R92, R23 ;  /* 0x0000005cff177219 */ /* 0x000fe40000011617 */
[----:B------:R-:W-:Y:S01]  /*5af0*/  ISETP.NE.AND P3, PT, R42, 0x1, PT ;  /* 0x000000012a00780c */ /* 0x000fe20003f65270 */
[----:B------:R-:W-:Y:S01]  /*5b00*/  IMAD.HI.U32 R26, R45, R88, RZ ;  /* 0x000000582d1a7227 */ /* 0x000fe200078e00ff */
[----:B------:R-:W-:Y:S02]  /*5b10*/  SHF.R.U32.HI R22, RZ, R89, R22 ;  /* 0x00000059ff167219 */ /* 0x000fe40000011616 */
[----:B------:R-:W-:Y:S01]  /*5b20*/  SEL R3, R94, R23, !P0 ;  /* 0x000000175e037207 */ /* 0x000fe20004000000 */
[----:B------:R-:W-:Y:S01]  /*5b30*/  IMAD.HI.U32 R23, R43, R39, RZ ;  /* 0x000000272b177227 */ /* 0x000fe200078e00ff */
[----:B------:R-:W-:Y:S02]  /*5b40*/  SEL R7, R93, R22, !P3 ;  /* 0x000000165d077207 */ /* 0x000fe40005800000 */
[----:B------:R-:W-:Y:S01]  /*5b50*/  SHF.R.U32.HI R26, RZ, R89, R26 ;  /* 0x00000059ff1a7219 */ /* 0x000fe2000001161a */
[-C--:B------:R-:W-:Y:S04]  /*5b60*/  IMAD.HI.U32 R22, R3, R36.reuse, RZ ;  /* 0x0000002403167227 */ /* 0x080fe800078e00ff */
[----:B------:R-:W-:Y:S01]  /*5b70*/  IMAD.HI.U32 R24, R7, R36, RZ ;  /* 0x0000002407187227 */ /* 0x000fe200078e00ff */
[-C--:B------:R-:W-:Y:S02]  /*5b80*/  @P2 SHF.R.U32.HI R3, RZ, R37.reuse, R22 ;  /* 0x00000025ff032219 */ /* 0x080fe40000011616 */
[----:B------:R-:W-:Y:S02]  /*5b90*/  SHF.R.U32.HI R22, RZ, R92, R23 ;  /* 0x0000005cff167219 */ /* 0x000fe40000011617 */
[----:B------:R-:W-:Y:S01]  /*5ba0*/  @P2 SHF.R.U32.HI R7, RZ, R37, R24 ;  /* 0x00000025ff072219 */ /* 0x000fe20000011618 */
[C---:B------:R-:W-:Y:S01]  /*5bb0*/  IMAD R2, R40.reuse, R3, RZ ;  /* 0x0000000328027224 */ /* 0x040fe200078e02ff */
[----:B------:R-:W-:Y:S02]  /*5bc0*/  SEL R5, R43, R22, !P0 ;  /* 0x000000162b057207 */ /* 0x000fe40004000000 */
[----:B------:R-:W-:Y:S01]  /*5bd0*/  SEL R3, R45, R26, !P3 ;  /* 0x0000001a2d037207 */ /* 0x000fe20005800000 */
[----:B------:R-:W-:Y:S01]  /*5be0*/  IMAD R4, R40, R7, RZ ;  /* 0x0000000728047224 */ /* 0x000fe200078e02ff */
[C---:B------:R-:W-:Y:S01]  /*5bf0*/  ISETP.GE.AND P0, PT, R5.reuse, R2, PT ;  /* 0x000000020500720c */ /* 0x040fe20003f06270 */
[----:B------:R-:W-:Y:S03]  /*5c00*/  IMAD.HI.U32 R6, R5, R36, RZ ;  /* 0x0000002405067227 */ /* 0x000fe600078e00ff */
[----:B------:R-:W-:Y:S01]  /*5c10*/  ISETP.GE.OR P0, PT, R3, R4, P0 ;  /* 0x000000040300720c */ /* 0x000fe20000706670 */
[----:B------:R-:W-:Y:S01]  /*5c20*/  IMAD.MOV R4, RZ, RZ, -R3 ;  /* 0x000000ffff047224 */ /* 0x000fe200078e0a03 */
[-C--:B------:R-:W-:Y:S03]  /*5c30*/  SHF.R.U32.HI R6, RZ, R37.reuse, R6 ;  /* 0x00000025ff067219 */ /* 0x080fe60000011606 */
[----:B------:R-:W-:Y:S01]  /*5c40*/  IMAD R45, R42, R4, R45 ;  /* 0x000000042a2d7224 */ /* 0x000fe200078e022d */
[----:B------:R-:W-:Y:S05]  /*5c50*/  SEL R15, R5, R6, !P2 ;  /* 0x00000006050f7207 */ /* 0x000fea0005000000 */
[----:B------:R-:W-:Y:S02]  /*5c60*/  IMAD.MOV R6, RZ, RZ, -R15 ;  /* 0x000000ffff067224 */ /* 0x000fe400078e0a0f */
[C---:B------:R-:W-:Y:S04]  /*5c70*/  @!P0 IMAD.HI.U32 R2, R3.reuse, R36, RZ ;  /* 0x0000002403028227 */ /* 0x040fe800078e00ff */
[----:B------:R-:W-:Y:S01]  /*5c80*/  IMAD R6, R40, R6, R5 ;  /* 0x0000000628067224 */ /* 0x000fe200078e0205 */
[----:B------:R-:W-:Y:S04]  /*5c90*/  @!P0 SHF.R.U32.HI R2, RZ, R37, R2 ;  /* 0x00000025ff028219 */ /* 0x000fe80000011602 */
[----:B------:R-:W-:Y:S02]  /*5ca0*/  @!P0 SEL R0, R3, R2, !P2 ;  /* 0x0000000203008207 */ /* 0x000fe40005000000 */
[----:B------:R-:W-:Y:S02]  /*5cb0*/  IADD3 R2, PT, PT, -R5, RZ, RZ ;  /* 0x000000ff05027210 */ /* 0x000fe40007ffe1ff */
[----:B------:R-:W-:Y:S01]  /*5cc0*/  @!P0 IADD3 R8, PT, PT, R15, -R0, RZ ;  /* 0x800000000f088210 */ /* 0x000fe20007ffe0ff */
[----:B------:R-:W-:Y:S02]  /*5cd0*/  @!P0 IMAD R0, R7, R6, R0 ;  /* 0x0000000607008224 */ /* 0x000fe400078e0200 */
[----:B------:R-:W-:Y:S02]  /*5ce0*/  IMAD R43, R38, R2, R43 ;  /* 0x00000002262b7224 */ /* 0x000fe400078e022b */
[----:B------:R-:W-:Y:S02]  /*5cf0*/  @!P0 IMAD R5, R8, R40, R3 ;  /* 0x0000002808058224 */ /* 0x000fe400078e0203 */
[----:B------:R-:W-:Y:S04]  /*5d00*/  @!P0 IMAD.MOV.U32 R3, RZ, RZ, R0 ;  /* 0x000000ffff038224 */ /* 0x000fe800078e0000 */
[----:B------:R-:W-:Y:S02]  /*5d10*/  IMAD R45, R3, R42, R45 ;  /* 0x0000002a032d7224 */ /* 0x000fe400078e022d */
[----:B------:R-:W-:Y:S07]  /*5d20*/  IMAD R43, R5, R38, R43 ;  /* 0x00000026052b7224 */ /* 0x000fee00078e022b */
.L_x_102:
[----:B-1----:R-:W-:Y:S01]  /*5d30*/  @!P1 ISETP.NE.AND P0, PT, R10, 0x1, PT ;  /* 0x000000010a00980c */ /* 0x002fe20003f05270 */
[----:B------:R-:W-:Y:S01]  /*5d40*/  @!P1 IMAD.HI.U32 R0, R45, R12, RZ ;  /* 0x0000000c2d009227 */ /* 0x000fe200078e00ff */
[----:B------:R-:W-:Y:S01]  /*5d50*/  @!P1 ISETP.NE.AND P2, PT, R9, 0x1, PT ;  /* 0x000000010900980c */ /* 0x000fe20003f45270 */
[----:B------:R-:W-:Y:S01]  /*5d60*/  ULOP3.LUT UP0, URZ, UR48, 0x90, URZ, 0xc0, !UPT ;  /* 0x0000009030ff7892 */ /* 0x000fe2000f80c0ff */
[----:B------:R-:W-:Y:S01]  /*5d70*/  R2UR UR42, R21 ;  /* 0x00000000152a72ca */ /* 0x000fe200000e0000 */
[----:B------:R-:W-:Y:S01]  /*5d80*/  @!P1 IMAD.HI.U32 R3, R43, R11, RZ ;  /* 0x0000000b2b039227 */ /* 0x000fe200078e00ff */
[----:B------:R-:W-:Y:S02]  /*5d90*/  @!P1 SHF.R.U32.HI R0, RZ, R13, R0 ;  /* 0x0000000dff009219 */ /* 0x000fe40000011600 */
[----:B------:R-:W-:Y:S01]  /*5da0*/  R2UR UR41, R20 ;  /* 0x00000000142972ca */ /* 0x000fe200000e0000 */
[----:B------:R-:W-:Y:S01]  /*5db0*/  VIADD R107, R107, 0x1 ;  /* 0x000000016b6b7836 */ /* 0x000fe20000000000 */
[----:B------:R-:W-:Y:S02]  /*5dc0*/  @!P1 SHF.R.U32.HI R2, RZ, R14, R3 ;  /* 0x0000000eff029219 */ /* 0x000fe40000011603 */
[----:B------:R-:W-:Y:S02]  /*5dd0*/  @!P1 SEL R3, R45, R0, !P2 ;  /* 0x000000002d039207 */ /* 0x000fe40005000000 */
[----:B------:R-:W-:Y:S02]  /*5de0*/  @!P1 SEL R2, R43, R2, !P0 ;  /* 0x000000022b029207 */ /* 0x000fe40004000000 */
[----:B------:R-:W-:Y:S01]  /*5df0*/  @P4 SHF.R.U32.HI R98, RZ, 0x10, R17 ;  /* 0x00000010ff624819 */ /* 0x000fe20000011611 */
[----:B------:R-:W-:Y:S02]  /*5e00*/  USHF.L.U32 UR42, UR42, 0x6, URZ ;  /* 0x000000062a2a7899 */ /* 0x000fe400080006ff */
[----:B------:R-:W-:Y:S02]  /*5e10*/  @!P1 IMAD.IADD R0, R2, 0x1, -R3 ;  /* 0x0000000102009824 */ /* 0x000fe400078e0a03 */
[----:B------:R-:W-:Y:S01]  /*5e20*/  @!P1 IMAD.IADD R2, R3, 0x1, -R2 ;  /* 0x0000000103029824 */ /* 0x000fe200078e0a02 */
[----:B------:R-:W-:Y:S01]  /*5e30*/  USHF.L.U32 UR41, UR41, 0x8, URZ ;  /* 0x0000000829297899 */ /* 0x000fe200080006ff */
[----:B------:R-:W-:Y:S02]  /*5e40*/  @!P1 IMAD R45, R0, R9, R45 ;  /* 0x00000009002d9224 */ /* 0x000fe400078e022d */
[----:B------:R-:W-:Y:S01]  /*5e50*/  @!P1 IMAD R43, R2, R10, R43 ;  /* 0x0000000a022b9224 */ /* 0x000fe200078e022b */
[----:B------:R-:W-:Y:S08]  /*5e60*/  BRA.U !UP0, `(.L_x_103) ;  /* 0x0000000108407547 */ /* 0x000ff0000b800000 */
[----:B------:R-:W1:Y:S01]  /*5e70*/  LDCU.64 UR8, c[0x4][0x88] ;  /* 0x01001100ff0877ac */ /* 0x000e620008000a00 */
[----:B------:R-:W-:Y:S01]  /*5e80*/  MOV R3, 0x0 ;  /* 0x0000000000037802 */ /* 0x000fe20000000f00 */
[----:B------:R-:W-:Y:S02]  /*5e90*/  HFMA2 R12, -RZ, RZ, 0, 5.9604644775390625e-08 ;  /* 0x00000001ff0c7431 */ /* 0x000fe400000001ff */
[----:B------:R-:W-:Y:S02]  /*5ea0*/  IMAD.MOV.U32 R8, RZ, RZ, 0x70 ;  /* 0x00000070ff087424 */ /* 0x000fe400078e00ff */
[----:B------:R-:W-:Y:S01]  /*5eb0*/  IMAD.MOV.U32 R13, RZ, RZ, RZ ;  /* 0x000000ffff0d7224 */ /* 0x000fe200078e00ff */
[----:B------:R-:W2:Y:S01]  /*5ec0*/  LDCU.64 UR6, c[0x4][0x90] ;  /* 0x01001200ff0677ac */ /* 0x000ea20008000a00 */
[----:B------:R-:W3:Y:S01]  /*5ed0*/  LDC.64 R2, c[0x4][R3] ;  /* 0x0100000003027b82 */ /* 0x000ee20000000a00 */
[----:B------:R-:W4:Y:S01]  /*5ee0*/  LDCU.64 UR4, c[0x4][0x8] ;  /* 0x01000100ff0477ac */ /* 0x000f220008000a00 */
[----:B-1----:R-:W-:Y:S01]  /*5ef0*/  MOV R5, UR9 ;  /* 0x0000000900057c02 */ /* 0x002fe20008000f00 */
[----:B------:R-:W-:Y:S01]  /*5f00*/  IMAD.U32 R4, RZ, RZ, UR8 ;  /* 0x00000008ff047e24 */ /* 0x000fe2000f8e00ff */
[----:B--2---:R-:W-:Y:S01]  /*5f10*/  MOV R7, UR7 ;  /* 0x0000000700077c02 */ /* 0x004fe20008000f00 */
[----:B------:R-:W-:Y:S01]  /*5f20*/  IMAD.U32 R6, RZ, RZ, UR6 ;  /* 0x00000006ff067e24 */ /* 0x000fe2000f8e00ff */
[----:B----4-:R-:W-:Y:S01]  /*5f30*/  MOV R11, UR5 ;  /* 0x00000005000b7c02 */ /* 0x010fe20008000f00 */
[----:B------:R-:W-:Y:S02]  /*5f40*/  IMAD.U32 R10, RZ, RZ, UR4 ;  /* 0x00000004ff0a7e24 */ /* 0x000fe4000f8e00ff */
[----:B------:R-:W-:Y:S07]  /*5f50*/  LEPC R20, `(.L_x_103) ;  /* 0x000000001014794e */ /* 0x000fee0000000000 */
[----:B---3-5:R-:W-:Y:S05]  /*5f60*/  CALL.ABS.NOINC R2 ;  /* 0x0000000002007343 */ /* 0x028fea0003c00000 */
.L_x_103:
[----:B------:R-:W-:Y:S01]  /*5f70*/  LOP3.LUT P0, RZ, R103, 0x90, RZ, 0xc0, !PT ;  /* 0x0000009067ff7812 */ /* 0x000fe2000780c0ff */
[----:B------:R-:W-:Y:S11]  /*5f80*/  BSSY.RECONVERGENT B6, `(.L_x_104) ;  /* 0x0000013000067945 */ /* 0x000ff60003800200 */
[----:B------:R-:W-:Y:S01]  /*5f90*/  @!UPT UIADD3 URZ, UPT, UPT, URZ, URZ, URZ ;  /* 0x000000fffffff290 */ /* 0x000fe2000fffe0ff */
[----:B------:R-:W-:Y:S05]  /*5fa0*/  @!P0 BRA `(.L_x_105) ;  /* 0x0000000000408947 */ /* 0x000fea0003800000 */
        /* <DEDUP_REMOVED lines=16> */
.L_x_105:
[----:B------:R-:W-:Y:S05]  /*60b0*/  BSYNC.RECONVERGENT B6 ;  /* 0x0000000000067941 */ /* 0x000fea0003800200 */
.L_x_104:
[----:B------:R-:W-:Y:S01]  /*60c0*/  ISETP.NE.U32.AND P4, PT, R86, RZ, PT ;  /* 0x000000ff5600720c */ /* 0x000fe20003f85070 */
[----:B------:R-:W-:Y:S01]  /*60d0*/  UISETP.NE.AND UP2, UPT, UR50, URZ, UPT ;  /* 0x000000ff3200728c */ /* 0x000fe2000bf45270 */
[----:B------:R-:W-:Y:S01]  /*60e0*/  ISETP.NE.U32.AND P3, PT, RZ, UR38, PT ;  /* 0x00000026ff007c0c */ /* 0x000fe2000bf65070 */
[----:B------:R-:W-:Y:S01]  /*60f0*/  UISETP.NE.U32.AND UP1, UPT, UR44, URZ, UPT ;  /* 0x000000ff2c00728c */ /* 0x000fe2000bf25070 */
[----:B------:R-:W-:Y:S01]  /*6100*/  ISETP.NE.AND.EX P4, PT, R87, RZ, PT, P4 ;  /* 0x000000ff5700720c */ /* 0x000fe20003f85340 */
[----:B------:R-:W-:Y:S01]  /*6110*/  UPLOP3.LUT UP0, UPT, UPT, UPT, UPT, 0x40, 0x4 ;  /* 0x000000000004789c */ /* 0x000fe20003f0e870 */
[----:B------:R-:W-:Y:S01]  /*6120*/  ISETP.NE.AND.EX P3, PT, RZ, UR39, PT, P3 ;  /* 0x00000027ff007c0c */ /* 0x000fe2000bf65330 */
[----:B------:R-:W-:Y:S01]  /*6130*/  UISETP.NE.AND.EX UP1, UPT, UR45, URZ, UPT, UP1 ;  /* 0x000000ff2d00728c */ /* 0x000fe2000bf25310 */
[----:B------:R-:W-:Y:S04]  /*6140*/  PLOP3.LUT P1, PT, PT, PT, UP2, 0x80, 0x8 ;  /* 0x000000000008781c */ /* 0x000fe80003f2f028 */
[----:B------:R-:W-:Y:S06]  /*6150*/  @UP2 UPLOP3.LUT UP0, UPT, UPT, UPT, UP1, 0x80, 0x8 ;  /* 0x000000000008289c */ /* 0x000fec0003f0f010 */
[----:B------:R-:W-:Y:S01]  /*6160*/  PLOP3.LUT P0, PT, PT, PT, UP0, 0x80, 0x8 ;  /* 0x000000000008781c */ /* 0x000fe20003f0f008 */
[----:B------:R-:W-:Y:S01]  /*6170*/  @!UPT UIADD3 URZ, UPT, UPT, URZ, URZ, URZ ;  /* 0x000000fffffff290 */ /* 0x000fe2000fffe0ff */
[----:B------:R-:W-:Y:S11]  /*6180*/  BRA.U !UP1, `(.L_x_106) ;  /* 0x0000000109387547 */ /* 0x000ff6000b800000 */
[----:B------:R-:W-:Y:S01]  /*6190*/  UISETP.NE.U32.AND UP0, UPT, UR38, URZ, UPT ;  /* 0x000000ff2600728c */ /* 0x000fe2000bf05070 */
[----:B------:R-:W-:Y:S02]  /*61a0*/  HFMA2 R0, -RZ, RZ, 0, 5.9604644775390625e-08 ;  /* 0x00000001ff007431 */ /* 0x000fe400000001ff */
[----:B------:R-:W-:Y:S01]  /*61b0*/  IMAD.MOV.U32 R91, RZ, RZ, 0x1 ;  /* 0x00000001ff5b7424 */ /* 0x000fe200078e00ff */
[----:B------:R-:W-:Y:S06]  /*61c0*/  UISETP.NE.AND.EX UP0, UPT, UR39, URZ, UPT, UP0 ;  /* 0x000000ff2700728c */ /* 0x000fec000bf05300 */
[----:B------:R-:W-:Y:S05]  /*61d0*/  PLOP3.LUT P2, PT, PT, PT, UP0, 0x80, 0x8 ;  /* 0x000000000008781c */ /* 0x000fea0003f4f008 */
[----:B------:R-:W1:Y:S01]  /*61e0*/  @UP0 LDCU.64 UR6, c[0x0][0x888] ;  /* 0x00011100ff0607ac */ /* 0x000e620008000a00 */
[----:B------:R-:W-:Y:S07]  /*61f0*/  @UP0 UIMAD UR4, UR36, UR44, URZ ;  /* 0x0000002c240402a4 */ /* 0x000fee000f8e02ff */
[----:B------:R-:W-:Y:S01]  /*6200*/  @!P2 PRMT R91, R0, 0x7610, R91 ;  /* 0x00007610005ba816 */ /* 0x000fe2000000005b */
[----:B-1----:R-:W-:Y:S03]  /*6210*/  @UP0 UIMAD.WIDE UR6, UR4, 0x4, UR6 ;  /* 0x00000004040608a5 */ /* 0x002fe6000f8e0206 */
[----:B------:R-:W1:Y:S03]  /*6220*/  @!UP0 LDCU UR4, c[0x0][0x880] ;  /* 0x00011000ff0487ac */ /* 0x000e660008000800 */
[----:B------:R-:W-:Y:S01]  /*6230*/  IMAD.U32 R2, RZ, RZ, UR6 ;  /* 0x00000006ff027e24 */ /* 0x000fe2000f8e00ff */
[----:B------:R-:W-:Y:S05]  /*6240*/  MOV R3, UR7 ;  /* 0x0000000700037c02 */ /* 0x000fea0008000f00 */
[----:B-----5:R2:W5:Y:S02]  /*6250*/  @P2 LDG.E R50, desc[UR46][R2.64] ;  /* 0x0000002e02322981 */ /* 0x020564000c1e1900 */
[----:B-12---:R-:W-:Y:S02]  /*6260*/  @!P2 IMAD.U32 R50, RZ, RZ, UR4 ;  /* 0x00000004ff32ae24 */ /* 0x006fe4000f8e00ff */
.L_x_106:
[----:B------:R-:W-:Y:S05]  /*6270*/  @!P4 BRA `(.L_x_107) ;  /* 0x000000000020c947 */ /* 0x000fea0003800000 */
[----:B------:R-:W-:Y:S04]  /*6280*/  ISETP.NE.U32.AND P2, PT, R84, RZ, PT ;  /* 0x000000ff5400720c */ /* 0x000fe80003f45070 */
[----:B------:R-:W-:Y:S11]  /*6290*/  ISETP.NE.AND.EX P2, PT, R85, RZ, PT, P2 ;  /* 0x000000ff5500720c */ /* 0x000ff60003f45320 */
[----:B------:R-:W-:Y:S02]  /*62a0*/  @!UPT UIADD3 URZ, UPT, UPT, URZ, URZ, URZ ;  /* 0x000000fffffff290 */ /* 0x000fe4000fffe0ff */
[----:B------:R-:W1:Y:S01]  /*62b0*/  @P2 LDC.64 R2, c[0x0][0x8a8] ;  /* 0x00022a00ff022b82 */ /* 0x000e620000000a00 */
[----:B------:R-:W-:Y:S04]  /*62c0*/  @P2 IMAD R0, R86, UR36, RZ ;  /* 0x0000002456002c24 */ /* 0x000fe8000f8e02ff */
[----:B-1----:R-:W-:Y:S05]  /*62d0*/  @P2 IMAD.WIDE R2, R0, 0x4, R2 ;  /* 0x0000000400022825 */ /* 0x002fea00078e0202 */
[----:B-----5:R1:W5:Y:S02]  /*62e0*/  @P2 LDG.E R46, desc[UR46][R2.64] ;  /* 0x0000002e022e2981 */ /* 0x020364000c1e1900 */
[----:B-1----:R-:W2:Y:S02]  /*62f0*/  @!P2 LDC R46, c[0x0][0x8a0] ;  /* 0x00022800ff2eab82 */ /* 0x002ea40000000800 */
.L_x_107:
[----:B-----5:R-:W-:Y:S01]  /*6300*/  ISETP.NE.AND P2, PT, R50, RZ, PT ;  /* 0x000000ff3200720c */ /* 0x020fe20003f45270 */
[----:B------:R-:W-:Y:S01]  /*6310*/  BSSY B1, `(.L_x_108) ;  /* 0x0000040000017945 */ /* 0x000fe20003800000 */
[----:B------:R-:W-:Y:S01]  /*6320*/  SEL R7, RZ, 0xffffffff, P3 ;  /* 0xffffffffff077807 */ /* 0x000fe20001800000 */
[----:B------:R-:W-:Y:S01]  /*6330*/  IMAD.MOV.U32 R64, RZ, RZ, 0x1 ;  /* 0x00000001ff407424 */ /* 0x000fe200078e00ff */
[----:B------:R-:W-:Y:S01]  /*6340*/  LOP3.LUT P3, RZ, R91, 0xff, RZ, 0xc0, !PT ;  /* 0x000000ff5bff7812 */ /* 0x000fe2000786c0ff */
[----:B------:R-:W-:Y:S01]  /*6350*/  IMAD R48, R44, 0x80, R47 ;  /* 0x000000802c307824 */ /* 0x000fe200078e022f */
[----:B------:R-:W-:Y:S02]  /*6360*/  @P1 SEL R0, RZ, 0xffffffff, P2 ;  /* 0xffffffffff001807 */ /* 0x000fe40001000000 */
[----:B------:R-:W-:Y:S02]  /*6370*/  CS2R R62, SRZ ;  /* 0x00000000003e7805 */ /* 0x000fe4000001ff00 */
[----:B------:R-:W-:Y:S02]  /*6380*/  LEA R3, R100, UR49, 0x3 ;  /* 0x0000003164037c11 */ /* 0x000fe4000f8e18ff */
[----:B------:R-:W-:Y:S02]  /*6390*/  CS2R R60, SRZ ;  /* 0x00000000003c7805 */ /* 0x000fe4000001ff00 */
[----:B------:R-:W-:Y:S02]  /*63a0*/  @P0 SEL R0, R7, R0, !P3 ;  /* 0x0000000007000207 */ /* 0x000fe40005800000 */
[----:B------:R-:W-:Y:S02]  /*63b0*/  CS2R R58, SRZ ;  /* 0x00000000003a7805 */ /* 0x000fe4000001ff00 */
[----:B------:R-:W-:Y:S02]  /*63c0*/  LEA R106, R44, UR49, 0x3 ;  /* 0x000000312c6a7c11 */ /* 0x000fe4000f8e18ff */
[----:B------:R-:W-:Y:S02]  /*63d0*/  CS2R R56, SRZ ;  /* 0x0000000000387805 */ /* 0x000fe4000001ff00 */
[----:B------:R-:W-:Y:S02]  /*63e0*/  @P1 LOP3.LUT R0, R0, 0x1, RZ, 0xc0, !PT ;  /* 0x0000000100001812 */ /* 0x000fe400078ec0ff */
[----:B------:R-:W-:Y:S02]  /*63f0*/  SHF.L.U32 R5, R102, 0x1f, RZ ;  /* 0x0000001f66057819 */ /* 0x000fe400000006ff */
[----:B------:R-:W-:Y:S02]  /*6400*/  ISETP.NE.U32.OR P5, PT, R0, 0x1, !P1 ;  /* 0x000000010000780c */ /* 0x000fe40004fa5470 */
[----:B------:R-:W-:Y:S02]  /*6410*/  SEL R0, RZ, 0xffffffff, P2 ;  /* 0xffffffffff007807 */ /* 0x000fe40001000000 */
[----:B------:R-:W-:Y:S02]  /*6420*/  PLOP3.LUT P2, PT, PT, PT, UP1, 0x80, 0x8 ;  /* 0x000000000008781c */ /* 0x000fe40003f4f018 */
[----:B------:R-:W-:Y:S07]  /*6430*/  P2R R72, PR, RZ, 0x20 ;  /* 0x00000020ff487803 */ /* 0x000fee0000000000 */
[----:B------:R-:W-:Y:S04]  /*6440*/  @P5 SHF.L.U32 R2, R99, 0x1f, RZ ;  /* 0x0000001f63025819 */ /* 0x000fe800000006ff */
[----:B------:R-:W1:Y:S01]  /*6450*/  @P5 SYNCS.PHASECHK.TRANS64.TRYWAIT P1, [R3+URZ+0x40], R2 ;  /* 0x00004002030055a7 */ /* 0x000e6200080211ff */
[----:B------:R-:W-:Y:S04]  /*6460*/  @P2 SEL R0, R7, R0, !P3 ;  /* 0x0000000007002207 */ /* 0x000fe80005800000 */
[----:B------:R-:W-:Y:S04]  /*6470*/  LOP3.LUT R0, R0, 0x1, RZ, 0xc0, !PT ;  /* 0x0000000100007812 */ /* 0x000fe800078ec0ff */
[----:B------:R-:W-:Y:S04]  /*6480*/  ISETP.NE.U32.AND P4, PT, R0, 0x1, PT ;  /* 0x000000010000780c */ /* 0x000fe80003f85070 */
[----:B------:R-:W-:Y:S01]  /*6490*/  P2R R65, PR, RZ, 0x10 ;  /* 0x00000010ff417803 */ /* 0x000fe20000000000 */
[----:B------:R3:W4:Y:S01]  /*64a0*/  SYNCS.PHASECHK.TRANS64.TRYWAIT P0, [R106+URZ+0xb0], R5 ;  /* 0x0000b0056a0075a7 */ /* 0x00072200080011ff */
[----:B-1----:R-:W-:Y:S01]  /*64b0*/  @P5 SEL R64, RZ, 0x1, !P1 ;  /* 0x00000001ff405807 */ /* 0x002fe20004800000 */
[----:B---3--:R-:W-:Y:S06]  /*64c0*/  @!P5 BRA `(.L_x_109) ;  /* 0x000000000090d947 */ /* 0x008fec0003800000 */
[----:B------:R-:W-:Y:S01]  /*64d0*/  @P4 IMAD R4, R100, 0x1000, R95 ;  /* 0x0000100064044824 */ /* 0x000fe200078e025f */
[----:B------:R-:W-:Y:S01]  /*64e0*/  LOP3.LUT P5, RZ, R96, 0x80, RZ, 0xc0, !PT ;  /* 0x0000008060ff7812 */ /* 0x000fe200078ac0ff */
[----:B------:R-:W-:Y:S01]  /*64f0*/  BSSY B0, `(.L_x_110) ;  /* 0x000000f000007945 */ /* 0x000fe20003800000 */
[----:B------:R-:W-:Y:S01]  /*6500*/  ISETP.NE.AND P2, PT, R64, RZ, PT ;  /* 0x000000ff4000720c */ /* 0x000fe20003f45270 */
[----:B------:R-:W-:Y:S01]  /*6510*/  @P4 VIADD R0, R4, UR49 ;  /* 0x0000003104004c36 */ /* 0x000fe20008000000 */
[----:B------:R-:W-:Y:S02]  /*6520*/  PLOP3.LUT P1, PT, PT, PT, PT, 0x8, 0x80 ;  /* 0x000000000080781c */ /* 0x000fe40003f2e170 */
[----:B------:R-:W-:Y:S02]  /*6530*/  CS2R R58, SRZ ;  /* 0x00000000003a7805 */ /* 0x000fe4000001ff00 */
[----:B------:R-:W-:Y:S01]  /*6540*/  @P4 PLOP3.LUT P1, PT, P5, PT, PT, 0x80, 0x8 ;  /* 0x000000000008481c */ /* 0x000fe20002f2f070 */
[C---:B------:R-:W-:Y:S01]  /*6550*/  @P4 VIADD R2, R0.reuse, 0x10 ;  /* 0x0000001000024836 */ /* 0x040fe20000000000 */
[----:B------:R-:W-:Y:S02]  /*6560*/  CS2R R56, SRZ ;  /* 0x0000000000387805 */ /* 0x000fe4000001ff00 */
[----:B------:R-:W-:Y:S02]  /*6570*/  CS2R R62, SRZ ;  /* 0x00000000003e7805 */ /* 0x000fe4000001ff00 */
[----:B------:R-:W-:Y:S07]  /*6580*/  CS2R R60, SRZ ;  /* 0x00000000003c7805 */ /* 0x000fee000001ff00 */
[----:B------:R-:W-:Y:S01]  /*6590*/  @P1 VIADD R2, R0, 0xfffffff0 ;  /* 0xfffffff000021836 */ /* 0x000fe20000000000 */
[----:B------:R-:W-:Y:S06]  /*65a0*/  @P2 BRA `(.L_x_111) ;  /* 0x00000000000c2947 */ /* 0x000fec0003800000 */
[----:B------:R-:W-:Y:S04]  /*65b0*/  SHF.L.U32 R0, R99, 0x1f, RZ ;  /* 0x0000001f63007819 */ /* 0x000fe800000006ff */
[----:B------:R-:W1:Y:S02]  /*65c0*/  SYNCS.PHASECHK.TRANS64.TRYWAIT P1, [R3+URZ+0x40], R0 ;  /* 0x00004000030075a7 */ /* 0x000e6400080211ff */
[----:B-1----:R-:W-:Y:S05]  /*65d0*/  @!P1 BRA `(.L_x_112) ;  /* 0x0000004000b09947 */ /* 0x002fea0003800000 */
.L_x_111:
[----:B------:R-:W-:Y:S05]  /*65e0*/  BSYNC B0 ;  /* 0x0000000000007941 */ /* 0x000fea0003800000 */
.L_x_110:
[----:B------:R-:W-:Y:S01]  /*65f0*/  ISETP.NE.AND P1, PT, R65, RZ, PT ;  /* 0x000000ff4100720c */ /* 0x000fe20003f25270 */
[----:B-1----:R-:W-:Y:S02]  /*6600*/  VIADD R3, R3, 0x60 ;  /* 0x0000006003037836 */ /* 0x002fe40000000000 */
[----:B------:R-:W-:Y:S02]  /*6610*/  IMAD.U32 R0, RZ, RZ, UR37 ;  /* 0x00000025ff007e24 */ /* 0x000fe4000f8e00ff */
[----:B------:R-:W-:Y:S03]  /*6620*/  VIADD R100, R100, 0x1 ;  /* 0x0000000164647836 */ /* 0x000fe60000000000 */
[----:B------:R-:W-:Y:S05]  /*6630*/  PRMT R0, R0, 0x654, R3 ;  /* 0x0000065400007816 */ /* 0x000fea0000000003 */
[----:B------:R1:W3:Y:S04]  /*6640*/  @P1 LDS.128 R56, [R4+UR49+0x200] ;  /* 0x0002003104381984 */ /* 0x0002e80008000c00 */
[----:B------:R1:W1:Y:S01]  /*6650*/  @P1 LDS.128 R60, [R2+0x200] ;  /* 0x00020000023c1984 */ /* 0x0002620000000c00 */
[C---:B------:R-:W-:Y:S01]  /*6660*/  ISETP.NE.AND P1, PT, R100.reuse, 0x4, PT ;  /* 0x000000046400780c */ /* 0x040fe20003f25270 */
[----:B------:R-:W-:Y:S01]  /*6670*/  @!PT LDS RZ, [RZ] ;  /* 0x00000000fffff984 */ /* 0x000fe20000000800 */
[----:B------:R-:W-:Y:S01]  /*6680*/  @!PT LDS RZ, [RZ] ;  /* 0x00000000fffff984 */ /* 0x000fe20000000800 */
[----:B------:R-:W-:Y:S01]  /*6690*/  @!PT LDS RZ, [RZ] ;  /* 0x00000000fffff984 */ /* 0x000fe20000000800 */
[----:B------:R-:W-:Y:S01]  /*66a0*/  @!PT LDS RZ, [RZ] ;  /* 0x00000000fffff984 */ /* 0x000fe20000000800 */
[----:B------:R5:W-:Y:S06]  /*66b0*/  MEMBAR.ALL.CTA ;  /* 0x0000000000007992 */ /* 0x000bec0000008000 */
[----:B-----5:R-:W5:Y:S01]  /*66c0*/  FENCE.VIEW.ASYNC.S ;  /* 0x00000000000073c6 */ /* 0x020f620000000000 */
[----:B------:R-:W-:Y:S01]  /*66d0*/  SEL R100, R100, RZ, P1 ;  /* 0x000000ff64647207 */ /* 0x000fe20000800000 */
[----:B-----5:R5:W-:Y:S02]  /*66e0*/  SYNCS.ARRIVE.TRANS64.RED.A1T0 RZ, [R0+URZ], RZ ;  /* 0x000000ff00ff79a7 */ /* 0x020be400081004ff */
[----:B-----5:R-:W-:Y:S04]  /*66f0*/  SEL R0, RZ, 0x1, P1 ;  /* 0x00000001ff007807 */ /* 0x020fe80000800000 */
[----:B---3--:R-:W-:Y:S02]  /*6700*/  LOP3.LUT R99, R99, R0, RZ, 0x3c, !PT ;  /* 0x0000000063637212 */ /* 0x008fe400078e3cff */
.L_x_109:
[----:B------:R-:W-:Y:S05]  /*6710*/  BSYNC B1 ;  /* 0x0000000000017941 */ /* 0x000fea0003800000 */
.L_x_108:
[----:B------:R-:W-:Y:S04]  /*6720*/  SHF.R.U32.HI R0, RZ, 0x15, R48 ;  /* 0x00000015ff007819 */ /* 0x000fe80000011630 */
[----:B------:R-:W-:Y:S01]  /*6730*/  LOP3.LUT P1, RZ, R0, 0x3, R97, 0x48, !PT ;  /* 0x0000000300ff7812 */ /* 0x000fe20007824861 */
[----:B------:R-:W-:Y:S01]  /*6740*/  @!UPT UIADD3 URZ, UPT, UPT, URZ, URZ, URZ ;  /* 0x000000fffffff290 */ /* 0x000fe2000fffe0ff */
[----:B----4-:R-:W-:Y:S11]  /*6750*/  @P0 BRA `(.L_x_113) ;  /* 0x0000000000080947 */ /* 0x010ff60003800000 */
[----:B------:R-:W3:Y:S02]  /*6760*/  SYNCS.PHASECHK.TRANS64.TRYWAIT P0, [R106+URZ+0xb0], R5 ;  /* 0x0000b0056a0075a7 */ /* 0x000ee400080011ff */
[----:B---3--:R-:W-:Y:S05]  /*6770*/  @!P0 BRA `(.L_x_114) ;  /* 0x00000040005c8947 */ /* 0x008fea0003800000 */
.L_x_113:
[----:B------:R-:W-:Y:S05]  /*6780*/  @!P1 BRA `(.L_x_115) ;  /* 0x0000000000409947 */ /* 0x000fea0003800000 */
[----:B------:R-:W3:Y:S01]  /*6790*/  LDCU.64 UR8, c[0x4][0x78] ;  /* 0x01000f00ff0877ac */ /* 0x000ee20008000a00 */
[----:B------:R-:W-:Y:S01]  /*67a0*/  MOV R3, 0x0 ;  /* 0x0000000000037802 */ /* 0x000fe20000000f00 */
[----:B------:R-:W-:Y:S02]  /*67b0*/  HFMA2 R12, -RZ, RZ, 0, 5.9604644775390625e-08 ;  /* 0x00000001ff0c7431 */ /* 0x000fe400000001ff */
[----:B------:R-:W-:Y:S02]  /*67c0*/  IMAD.MOV.U32 R8, RZ, RZ, 0x192 ;  /* 0x00000192ff087424 */ /* 0x000fe400078e00ff */
[----:B------:R-:W-:Y:S01]  /*67d0*/  IMAD.MOV.U32 R13, RZ, RZ, RZ ;  /* 0x000000ffff0d7224 */ /* 0x000fe200078e00ff */
[----:B------:R-:W4:Y:S01]  /*67e0*/  LDCU.64 UR6, c[0x4][0x80] ;  /* 0x01001000ff0677ac */ /* 0x000f220008000a00 */
[----:B-1----:R-:W1:Y:S01]  /*67f0*/  LDC.64 R2, c[0x4][R3] ;  /* 0x0100000003027b82 */ /* 0x002e620000000a00 */
[----:B------:R-:W5:Y:S01]  /*6800*/  LDCU.64 UR4, c[0x4][0x18] ;  /* 0x01000300ff0477ac */ /* 0x000f620008000a00 */
[----:B---3--:R-:W-:Y:S01]  /*6810*/  MOV R5, UR9 ;  /* 0x0000000900057c02 */ /* 0x008fe20008000f00 */
[----:B------:R-:W-:Y:S01]  /*6820*/  IMAD.U32 R4, RZ, RZ, UR8 ;  /* 0x00000008ff047e24 */ /* 0x000fe2000f8e00ff */
[----:B----4-:R-:W-:Y:S01]  /*6830*/  MOV R7, UR7 ;  /* 0x0000000700077c02 */ /* 0x010fe20008000f00 */
[----:B------:R-:W-:Y:S01]  /*6840*/  IMAD.U32 R6, RZ, RZ, UR6 ;  /* 0x00000006ff067e24 */ /* 0x000fe2000f8e00ff */
[----:B-----5:R-:W-:Y:S01]  /*6850*/  MOV R11, UR5 ;  /* 0x00000005000b7c02 */ /* 0x020fe20008000f00 */
[----:B------:R-:W-:Y:S02]  /*6860*/  IMAD.U32 R10, RZ, RZ, UR4 ;  /* 0x00000004ff0a7e24 */ /* 0x000fe4000f8e00ff */
[----:B------:R-:W-:Y:S07]  /*6870*/  LEPC R20, `(.L_x_115) ;  /* 0x000000001014794e */ /* 0x000fee0000000000 */
[----:B-12---:R-:W-:Y:S05]  /*6880*/  CALL.ABS.NOINC R2 ;  /* 0x0000000002007343 */ /* 0x006fea0003c00000 */
.L_x_115:
[----:B------:R-:W-:Y:S05]  /*6890*/  WARPSYNC.ALL ;  /* 0x0000000000007948 */ /* 0x000fea0003800000 */
[----:B------:R-:W-:Y:S01]  /*68a0*/  R2UR UR4, R48 ;  /* 0x00000000300472ca */ /* 0x000fe200000e0000 */
[----:B------:R-:W-:Y:S01]  /*68b0*/  HFMA2 R66, -RZ, RZ, 0, 9.5367431640625e-07 ;  /* 0x00000010ff427431 */ /* 0x000fe200000001ff */
[C---:B------:R-:W-:Y:S01]  /*68c0*/  PRMT R49, R56.reuse, 0x8880, RZ ;  /* 0x0000888038317816 */ /* 0x040fe200000000ff */
[----:B------:R-:W-:Y:S01]  /*68d0*/  BSSY.RECONVERGENT B0, `(.L_x_116) ;  /* 0x00000a5000007945 */ /* 0x000fe20003800200 */
[C---:B------:R-:W-:Y:S02]  /*68e0*/  SHF.L.U32 R51, R56.reuse, 0x10, RZ ;  /* 0x0000001038337819 */ /* 0x040fe400000006ff */
[----:B------:R-:W-:Y:S02]  /*68f0*/  SHF.L.U32 R52, R56, 0x8, RZ ;  /* 0x0000000838347819 */ /* 0x000fe400000006ff */
[----:B------:R-:W-:Y:S02]  /*6900*/  SHF.R.S32.HI R51, RZ, 0x18, R51 ;  /* 0x00000018ff337819 */ /* 0x000fe40000011433 */
[----:B------:R-:W-:Y:S02]  /*6910*/  PRMT R53, R57, 0x8880, RZ ;  /* 0x0000888039357816 */ /* 0x000fe400000000ff */
[----:B------:R-:W-:Y:S01]  /*6920*/  IADD3 R67, PT, PT, R95, UR49, RZ ;  /* 0x000000315f437c10 */ /* 0x000fe2000fffe0ff */
[----:B-1-3--:R-:W2:Y:S01]  /*6930*/  LDTM.x32 R4, tmem[UR4] ;  /* 0x00000004000479ee */ /* 0x00aea200082c0000 */
[----:B------:R-:W-:Y:S02]  /*6940*/  LOP3.LUT P5, RZ, R96, 0x80, RZ, 0xc0, !PT ;  /* 0x0000008060ff7812 */ /* 0x000fe400078ac0ff */
[----:B------:R-:W-:Y:S02]  /*6950*/  PRMT R54, R59, 0x8880, RZ ;  /* 0x000088803b367816 */ /* 0x000fe400000000ff */
[----:B------:R-:W-:Y:S02]  /*6960*/  SEL R66, R66, 0xfffffff0, !P5 ;  /* 0xfffffff042427807 */ /* 0x000fe40006800000 */
[----:B------:R-:W-:Y:S02]  /*6970*/  ISETP.NE.AND P0, PT, R104, RZ, PT ;  /* 0x000000ff6800720c */ /* 0x000fe40003f05270 */
[----:B------:R-:W-:Y:S02]  /*6980*/  IADD3 R108, PT, PT, R67, R66, RZ ;  /* 0x00000042436c7210 */ /* 0x000fe40007ffe0ff */
[----:B------:R-:W-:Y:S01]  /*6990*/  ISETP.NE.AND P6, PT, R72, RZ, PT ;  /* 0x000000ff4800720c */ /* 0x000fe20003fc5270 */
[C---:B--2---:R-:W-:Y:S11]  /*69a0*/  IMAD R0, R46.reuse, R4, RZ ;  /* 0x000000042e007224 */ /* 0x044ff600078e02ff */
[----:B------:R-:W-:Y:S01]  /*69b0*/  @!UPT UIADD3 URZ, UPT, UPT, URZ, URZ, URZ ;  /* 0x000000fffffff290 */ /* 0x000fe2000fffe0ff */
[----:B------:R-:W-:Y:S01]  /*69c0*/  @P6 SHF.L.U32 R74, R99, 0x1f, RZ ;  /* 0x0000001f634a6819 */ /* 0x000fe200000006ff */
[C---:B------:R-:W-:Y:S02]  /*69d0*/  IMAD R2, R46.reuse, R5, RZ ;  /* 0x000000052e027224 */ /* 0x040fe400078e02ff */
[----:B------:R-:W-:Y:S01]  /*69e0*/  IMAD R0, R49, R50, R0 ;  /* 0x0000003231007224 */ /* 0x000fe200078e0200 */
[----:B------:R-:W-:Y:S01]  /*69f0*/  SHF.R.S32.HI R49, RZ, 0x18, R52 ;  /* 0x00000018ff317819 */ /* 0x000fe20000011434 */
[C---:B------:R-:W-:Y:S02]  /*6a00*/  IMAD R3, R46.reuse, R6, RZ ;  /* 0x000000062e037224 */ /* 0x040fe400078e02ff */
[-C--:B------:R-:W-:Y:S01]  /*6a10*/  IMAD R2, R51, R50.reuse, R2 ;  /* 0x0000003233027224 */ /* 0x080fe200078e0202 */
[----:B------:R-:W-:Y:S01]  /*6a20*/  SHF.R.S32.HI R51, RZ, 0x18, R56 ;  /* 0x00000018ff337819 */ /* 0x000fe20000011438 */
[C---:B------:R-:W-:Y:S02]  /*6a30*/  IMAD R7, R46.reuse, R7, RZ ;  /* 0x000000072e077224 */ /* 0x040fe400078e02ff */
[----:B------:R-:W-:Y:S01]  /*6a40*/  IMAD R3, R49, R50, R3 ;  /* 0x0000003231037224 */ /* 0x000fe200078e0203 */
[----:B------:R-:W-:Y:S01]  /*6a50*/  MOV R49, R53 ;  /* 0x0000003500317202 */ /* 0x000fe20000000f00 */
[C---:B------:R-:W-:Y:S01]  /*6a60*/  IMAD.U32 R52, R57.reuse, 0x10000, RZ ;  /* 0x0001000039347824 */ /* 0x040fe200078e00ff */
[----:B------:R-:W-:Y:S01]  /*6a70*/  SHF.L.U32 R53, R57, 0x8, RZ ;  /* 0x0000000839357819 */ /* 0x000fe200000006ff */
[C---:B------:R-:W-:Y:S02]  /*6a80*/  IMAD R4, R46.reuse, R8, RZ ;  /* 0x000000082e047224 */ /* 0x040fe400078e02ff */
[-C--:B------:R-:W-:Y:S01]  /*6a90*/  IMAD R7, R51, R50.reuse, R7 ;  /* 0x0000003233077224 */ /* 0x080fe200078e0207 */
[----:B------:R-:W-:Y:S01]  /*6aa0*/  SHF.R.S32.HI R51, RZ, 0x18, R52 ;  /* 0x00000018ff337819 */ /* 0x000fe20000011434 */
[C---:B------:R-:W-:Y:S01]  /*6ab0*/  IMAD R5, R46.reuse, R9, RZ ;  /* 0x000000092e057224 */ /* 0x040fe200078e02ff */
[----:B------:R-:W-:Y:S01]  /*6ac0*/  SHF.R.S32.HI R52, RZ, 0x18, R57 ;  /* 0x00000018ff347819 */ /* 0x000fe20000011439 */
[----:B------:R-:W-:Y:S01]  /*6ad0*/  IMAD R4, R49, R50, R4 ;  /* 0x0000003231047224 */ /* 0x000fe200078e0204 */
[----:B------:R-:W-:Y:S01]  /*6ae0*/  SHF.R.S32.HI R49, RZ, 0x18, R53 ;  /* 0x00000018ff317819 */ /* 0x000fe20000011435 */
[----:B------:R-:W-:Y:S01]  /*6af0*/  IMAD R6, R46, R10, RZ ;  /* 0x0000000a2e067224 */ /* 0x000fe200078e02ff */
[----:B------:R-:W-:Y:S01]  /*6b00*/  PRMT R53, R58, 0x8880, RZ ;  /* 0x000088803a357816 */ /* 0x000fe200000000ff */
[----:B------:R-:W-:Y:S01]  /*6b10*/  IMAD R11, R46, R11, RZ ;  /* 0x0000000b2e0b7224 */ /* 0x000fe200078e02ff */
[----:B------:R-:W-:Y:S01]  /*6b20*/  I2IP.S8.S32.SAT R55, R7, R3, RZ ;  /* 0x0000000307377239 */ /* 0x000fe200000014ff */
[----:B------:R-:W-:Y:S02]  /*6b30*/  IMAD R5, R51, R50, R5 ;  /* 0x0000003233057224 */ /* 0x000fe400078e0205 */
[----:B------:R-:W-:Y:S01]  /*6b40*/  IMAD.U32 R51, R58, 0x10000, RZ ;  /* 0x000100003a337824 */ /* 0x000fe200078e00ff */
[----:B------:R-:W-:Y:S01]  /*6b50*/  I2IP.S8.S32.SAT R68, R2, R0, R55 ;  /* 0x0000000002447239 */ /* 0x000fe20000001437 */
[----:B------:R-:W-:Y:S01]  /*6b60*/  IMAD R6, R49, R50, R6 ;  /* 0x0000003231067224 */ /* 0x000fe200078e0206 */
[----:B------:R-:W-:Y:S01]  /*6b70*/  MOV R49, R53 ;  /* 0x0000003500317202 */ /* 0x000fe20000000f00 */
[----:B------:R-:W-:Y:S01]  /*6b80*/  IMAD R8, R46, R12, RZ ;  /* 0x0000000c2e087224 */ /* 0x000fe200078e02ff */
[----:B------:R-:W-:Y:S01]  /*6b90*/  SHF.R.S32.HI R51, RZ, 0x18, R51 ;  /* 0x00000018ff337819 */ /* 0x000fe20000011433 */
[-C--:B------:R-:W-:Y:S01]  /*6ba0*/  IMAD R11, R52, R50.reuse, R11 ;  /* 0x00000032340b7224 */ /* 0x080fe200078e020b */
[----:B------:R-:W-:Y:S01]  /*6bb0*/  SHF.L.U32 R52, R58, 0x8, RZ ;  /* 0x000000083a347819 */ /* 0x000fe200000006ff */
[C---:B------:R-:W-:Y:S01]  /*6bc0*/  IMAD R9, R46.reuse, R13, RZ ;  /* 0x0000000d2e097224 */ /* 0x040fe200078e02ff */
[----:B------:R-:W-:Y:S01]  /*6bd0*/  SHF.L.U32 R53, R59, 0x8, RZ ;  /* 0x000000083b357819 */ /* 0x000fe200000006ff */
[----:B------:R-:W-:Y:S01]  /*6be0*/  IMAD R8, R49, R50, R8 ;  /* 0x0000003231087224 */ /* 0x000fe200078e0208 */
[----:B------:R-:W-:Y:S01]  /*6bf0*/  SHF.R.S32.HI R49, RZ, 0x18, R52 ;  /* 0x00000018ff317819 */ /* 0x000fe20000011434 */
[C---:B------:R-:W-:Y:S01]  /*6c00*/  IMAD R10, R46.reuse, R14, RZ ;  /* 0x0000000e2e0a7224 */ /* 0x040fe200078e02ff */
[----:B------:R-:W-:Y:S01]  /*6c10*/  I2IP.S8.S32.SAT R69, R11, R6, RZ ;  /* 0x000000060b457239 */ /* 0x000fe200000014ff */
[----:B------:R-:W-:Y:S01]  /*6c20*/  IMAD R9, R51, R50, R9 ;  /* 0x0000003233097224 */ /* 0x000fe200078e0209 */
[----:B------:R-:W-:Y:S01]  /*6c30*/  SHF.R.S32.HI R51, RZ, 0x18, R58 ;  /* 0x00000018ff337819 */ /* 0x000fe2000001143a */
[----:B------:R-:W-:Y:S01]  /*6c40*/  IMAD.U32 R52, R59, 0x10000, RZ ;  /* 0x000100003b347824 */ /* 0x000fe200078e00ff */
[----:B------:R-:W-:Y:S01]  /*6c50*/  I2IP.S8.S32.SAT R69, R5, R4, R69 ;  /* 0x0000000405457239 */ /* 0x000fe20000001445 */
[C---:B------:R-:W-:Y:S01]  /*6c60*/  IMAD R15, R46.reuse, R15, RZ ;  /* 0x0000000f2e0f7224 */ /* 0x040fe200078e02ff */
[----:B------:R-:W-:Y:S01]  /*6c70*/  SHF.R.S32.HI R53, RZ, 0x18, R53 ;  /* 0x00000018ff357819 */ /* 0x000fe20000011435 */
[----:B------:R-:W-:Y:S01]  /*6c80*/  IMAD R10, R49, R50, R10 ;  /* 0x00000032310a7224 */ /* 0x000fe200078e020a */
[----:B------:R-:W-:Y:S01]  /*6c90*/  MOV R49, R54 ;  /* 0x0000003600317202 */ /* 0x000fe20000000f00 */
[C---:B------:R-:W-:Y:S01]  /*6ca0*/  IMAD R12, R46.reuse, R16, RZ ;  /* 0x000000102e0c7224 */ /* 0x040fe200078e02ff */
[----:B------:R-:W-:Y:S01]  /*6cb0*/  SHF.R.S32.HI R52, RZ, 0x18, R52 ;  /* 0x00000018ff347819 */ /* 0x000fe20000011434 */
[C---:B------:R-:W-:Y:S02]  /*6cc0*/  IMAD R13, R46.reuse, R17, RZ ;  /* 0x000000112e0d7224 */ /* 0x040fe400078e02ff */
[----:B------:R-:W-:Y:S01]  /*6cd0*/  IMAD R15, R51, R50, R15 ;  /* 0x00000032330f7224 */ /* 0x000fe200078e020f */
[----:B------:R-:W-:Y:S01]  /*6ce0*/  SHF.R.S32.HI R51, RZ, 0x18, R59 ;  /* 0x00000018ff337819 */ /* 0x000fe2000001143b */
[C---:B------:R-:W-:Y:S02]  /*6cf0*/  IMAD R14, R46.reuse, R18, RZ ;  /* 0x000000122e0e7224 */ /* 0x040fe400078e02ff */
[----:B------:R-:W-:Y:S01]  /*6d00*/  IMAD R12, R49, R50, R12 ;  /* 0x00000032310c7224 */ /* 0x000fe200078e020c */
[----:B------:R-:W-:Y:S01]  /*6d10*/  I2IP.S8.S32.SAT R70, R15, R10, RZ ;  /* 0x0000000a0f467239 */ /* 0x000fe200000014ff */
[----:B------:R-:W-:Y:S01]  /*6d20*/  IMAD R19, R46, R19, RZ ;  /* 0x000000132e137224 */ /* 0x000fe200078e02ff */
[----:B------:R-:W-:Y:S01]  /*6d30*/  PRMT R49, R60, 0x8880, RZ ;  /* 0x000088803c317816 */ /* 0x000fe200000000ff */
[----:B------:R-:W-:Y:S01]  /*6d40*/  IMAD R13, R52, R50, R13 ;  /* 0x00000032340d7224 */ /* 0x000fe200078e020d */
[----:B------:R-:W-:Y:S01]  /*6d50*/  I2IP.S8.S32.SAT R70, R9, R8, R70 ;  /* 0x0000000809467239 */ /* 0x000fe20000001446 */
[-C--:B------:R-:W-:Y:S01]  /*6d60*/  IMAD R14, R53, R50.reuse, R14 ;  /* 0x00000032350e7224 */ /* 0x080fe200078e020e */
[----:B------:R-:W-:Y:S01]  /*6d70*/  PRMT R53, R61, 0x8880, RZ ;  /* 0x000088803d357816 */ /* 0x000fe200000000ff */
[----:B------:R-:W-:Y:S01]  /*6d80*/  IMAD R19, R51, R50, R19 ;  /* 0x0000003233137224 */ /* 0x000fe200078e0213 */
[----:B------:R-:W-:Y:S01]  /*6d90*/  SHF.L.U32 R52, R61, 0x10, RZ ;  /* 0x000000103d347819 */ /* 0x000fe200000006ff */
[----:B------:R-:W-:Y:S02]  /*6da0*/  IMAD R16, R46, R20, RZ ;  /* 0x000000142e107224 */ /* 0x000fe400078e02ff */
[C---:B------:R-:W-:Y:S01]  /*6db0*/  IMAD.U32 R51, R60.reuse, 0x10000, RZ ;  /* 0x000100003c337824 */ /* 0x040fe200078e00ff */
[----:B------:R-:W-:Y:S01]  /*6dc0*/  I2IP.S8.S32.SAT R71, R19, R14, RZ ;  /* 0x0000000e13477239 */ /* 0x000fe200000014ff */
[----:B------:R-:W-:Y:S01]  /*6dd0*/  IMAD R16, R49, R50, R16 ;  /* 0x0000003231107224 */ /* 0x000fe200078e0210 */
[----:B------:R-:W-:Y:S01]  /*6de0*/  SHF.L.U32 R49, R60, 0x8, RZ ;  /* 0x000000083c317819 */ /* 0x000fe200000006ff */
[C---:B------:R-:W-:Y:S01]  /*6df0*/  IMAD R17, R46.reuse, R21, RZ ;  /* 0x000000152e117224 */ /* 0x040fe200078e02ff */
[----:B------:R-:W-:Y:S01]  /*6e00*/  SHF.R.S32.HI R51, RZ, 0x18, R51 ;  /* 0x00000018ff337819 */ /* 0x000fe20000011433 */
[C---:B------:R-:W-:Y:S01]  /*6e10*/  IMAD R18, R46.reuse, R22, RZ ;  /* 0x000000162e127224 */ /* 0x040fe200078e02ff */
[----:B------:R-:W-:Y:S01]  /*6e20*/  SHF.R.S32.HI R49, RZ, 0x18, R49 ;  /* 0x00000018ff317819 */ /* 0x000fe20000011431 */
[C---:B------:R-:W-:Y:S01]  /*6e30*/  IMAD R23, R46.reuse, R23, RZ ;  /* 0x000000172e177224 */ /* 0x040fe200078e02ff */
[----:B------:R-:W-:Y:S01]  /*6e40*/  I2IP.S8.S32.SAT R71, R13, R12, R71 ;  /* 0x0000000c0d477239 */ /* 0x000fe20000001447 */
[----:B------:R-:W-:Y:S01]  /*6e50*/  IMAD R17, R51, R50, R17 ;  /* 0x0000003233117224 */ /* 0x000fe200078e0211 */
[----:B------:R-:W-:Y:S01]  /*6e60*/  SHF.R.S32.HI R51, RZ, 0x18, R60 ;  /* 0x00000018ff337819 */ /* 0x000fe2000001143c */
[----:B------:R-:W-:Y:S01]  /*6e70*/  IMAD.SHL.U32 R54, R61, 0x100, RZ ;  /* 0x000001003d367824 */ /* 0x000fe200078e00ff */
[----:B------:R-:W-:Y:S01]  /*6e80*/  SHF.R.S32.HI R52, RZ, 0x18, R52 ;  /* 0x00000018ff347819 */ /* 0x000fe20000011434 */
[C---:B------:R-:W-:Y:S01]  /*6e90*/  IMAD R20, R46.reuse, R24, RZ ;  /* 0x000000182e147224 */ /* 0x040fe200078e02ff */
[----:B------:R1:W-:Y:S01]  /*6ea0*/  STS.128 [R95+UR49+0x4200], R68 ;  /* 0x004200445f007988 */ /* 0x0003e20008000c31 */
[-C--:B------:R-:W-:Y:S01]  /*6eb0*/  IMAD R18, R49, R50.reuse, R18 ;  /* 0x0000003231127224 */ /* 0x080fe200078e0212 */
[----:B------:R-:W-:Y:S01]  /*6ec0*/  SHF.R.S32.HI R49, RZ, 0x18, R54 ;  /* 0x00000018ff317819 */ /* 0x000fe20000011436 */
[C---:B------:R-:W-:Y:S01]  /*6ed0*/  IMAD R21, R46.reuse, R25, RZ ;  /* 0x000000192e157224 */ /* 0x040fe200078e02ff */
[----:B------:R-:W-:Y:S01]  /*6ee0*/  SHF.R.S32.HI R54, RZ, 0x18, R63 ;  /* 0x00000018ff367819 */ /* 0x000fe2000001143f */
[----:B------:R-:W-:Y:S01]  /*6ef0*/  IMAD R23, R51, R50, R23 ;  /* 0x0000003233177224 */ /* 0x000fe200078e0217 */
[----:B------:R-:W-:Y:S01]  /*6f00*/  SHF.R.S32.HI R51, RZ, 0x18, R61 ;  /* 0x00000018ff337819 */ /* 0x000fe2000001143d */
[C---:B------:R-:W-:Y:S02]  /*6f10*/  IMAD R22, R46.reuse, R26, RZ ;  /* 0x0000001a2e167224 */ /* 0x040fe400078e02ff */
[----:B------:R-:W-:Y:S01]  /*6f20*/  IMAD R20, R53, R50, R20 ;  /* 0x0000003235147224 */ /* 0x000fe200078e0214 */
[----:B------:R-:W-:Y:S01]  /*6f30*/  I2IP.S8.S32.SAT R76, R23, R18, RZ ;  /* 0x00000012174c7239 */ /* 0x000fe200000014ff */
[----:B------:R-:W-:Y:S01]  /*6f40*/  IMAD R27, R46, R27, RZ ;  /* 0x0000001b2e1b7224 */ /* 0x000fe200078e02ff */
[----:B------:R-:W-:Y:S01]  /*6f50*/  SHF.L.U32 R53, R62, 0x8, RZ ;  /* 0x000000083e357819 */ /* 0x000fe200000006ff */
[-C--:B------:R-:W-:Y:S01]  /*6f60*/  IMAD R21, R52, R50.reuse, R21 ;  /* 0x0000003234157224 */ /* 0x080fe200078e0215 */
[C---:B------:R-:W-:Y:S01]  /*6f70*/  SHF.L.U32 R52, R62.reuse, 0x10, RZ ;  /* 0x000000103e347819 */ /* 0x040fe200000006ff */
[----:B------:R-:W-:Y:S01]  /*6f80*/  IMAD R22, R49, R50, R22 ;  /* 0x0000003231167224 */ /* 0x000fe200078e0216 */
[----:B------:R-:W-:Y:S01]  /*6f90*/  PRMT R49, R62, 0x8880, RZ ;  /* 0x000088803e317816 */ /* 0x000fe200000000ff */
[C---:B------:R-:W-:Y:S01]  /*6fa0*/  IMAD R24, R46.reuse, R28, RZ ;  /* 0x0000001c2e187224 */ /* 0x040fe200078e02ff */
[----:B------:R-:W-:Y:S01]  /*6fb0*/  I2IP.S8.S32.SAT R76, R17, R16, R76 ;  /* 0x00000010114c7239 */ /* 0x000fe2000000144c */
[----:B------:R-:W-:Y:S01]  /*6fc0*/  IMAD R27, R51, R50, R27 ;  /* 0x00000032331b7224 */ /* 0x000fe200078e021b */
[----:B------:R-:W-:Y:S01]  /*6fd0*/  SHF.R.S32.HI R51, RZ, 0x18, R52 ;  /* 0x00000018ff337819 */ /* 0x000fe20000011434 */
[C---:B------:R-:W-:Y:S01]  /*6fe0*/  IMAD R25, R46.reuse, R29, RZ ;  /* 0x0000001d2e197224 */ /* 0x040fe200078e02ff */
[----:B------:R-:W-:Y:S01]  /*6ff0*/  SHF.R.S32.HI R53, RZ, 0x18, R53 ;  /* 0x00000018ff357819 */ /* 0x000fe20000011435 */
[C---:B------:R-:W-:Y:S01]  /*7000*/  IMAD R26, R46.reuse, R30, RZ ;  /* 0x0000001e2e1a7224 */ /* 0x040fe200078e02ff */
[----:B------:R-:W-:Y:S01]  /*7010*/  I2IP.S8.S32.SAT R77, R27, R22, RZ ;  /* 0x000000161b4d7239 */ /* 0x000fe200000014ff */
[-C--:B------:R-:W-:Y:S01]  /*7020*/  IMAD R24, R49, R50.reuse, R24 ;  /* 0x0000003231187224 */ /* 0x080fe200078e0218 */
[----:B------:R-:W-:Y:S01]  /*7030*/  SHF.L.U32 R52, R63, 0x10, RZ ;  /* 0x000000103f347819 */ /* 0x000fe200000006ff */
[----:B------:R-:W-:Y:S01]  /*7040*/  IMAD R25, R51, R50, R25 ;  /* 0x0000003233197224 */ /* 0x000fe200078e0219 */
[----:B------:R-:W-:Y:S01]  /*7050*/  I2IP.S8.S32.SAT R77, R21, R20, R77 ;  /* 0x00000014154d7239 */ /* 0x000fe2000000144d */
[----:B------:R-:W-:Y:S01]  /*7060*/  IMAD R26, R53, R50, R26 ;  /* 0x00000032351a7224 */ /* 0x000fe200078e021a */
[----:B------:R-:W-:Y:S01]  /*7070*/  SHF.R.S32.HI R49, RZ, 0x18, R62 ;  /* 0x00000018ff317819 */ /* 0x000fe2000001143e */
[C---:B------:R-:W-:Y:S01]  /*7080*/  IMAD R31, R46.reuse, R31, RZ ;  /* 0x0000001f2e1f7224 */ /* 0x040fe200078e02ff */
[C---:B------:R-:W-:Y:S01]  /*7090*/  PRMT R51, R63.reuse, 0x8880, RZ ;  /* 0x000088803f337816 */ /* 0x040fe200000000ff */
[----:B------:R-:W-:Y:S01]  /*70a0*/  IMAD.SHL.U32 R53, R63, 0x100, RZ ;  /* 0x000001003f357824 */ /* 0x000fe200078e00ff */
[----:B------:R-:W-:Y:S01]  /*70b0*/  SHF.R.S32.HI R52, RZ, 0x18, R52 ;  /* 0x00000018ff347819 */ /* 0x000fe20000011434 */
[C---:B------:R-:W-:Y:S02]  /*70c0*/  IMAD R28, R46.reuse, R32, RZ ;  /* 0x000000202e1c7224 */ /* 0x040fe400078e02ff */
[C---:B------:R-:W-:Y:S01]  /*70d0*/  IMAD R29, R46.reuse, R33, RZ ;  /* 0x000000212e1d7224 */ /* 0x040fe200078e02ff */
[----:B------:R-:W-:Y:S01]  /*70e0*/  SHF.R.S32.HI R53, RZ, 0x18, R53 ;  /* 0x00000018ff357819 */ /* 0x000fe20000011435 */
[-C--:B------:R-:W-:Y:S02]  /*70f0*/  IMAD R31, R49, R50.reuse, R31 ;  /* 0x00000032311f7224 */ /* 0x080fe400078e021f */
[----:B------:R-:W-:Y:S02]  /*7100*/  IMAD R28, R51, R50, R28 ;  /* 0x00000032331c7224 */ /* 0x000fe400078e021c */
[----:B------:R-:W-:Y:S01]  /*7110*/  IMAD R30, R46, R34, RZ ;  /* 0x000000222e1e7224 */ /* 0x000fe200078e02ff */
[----:B------:R-:W-:Y:S01]  /*7120*/  I2IP.S8.S32.SAT R55, R31, R26, RZ ;  /* 0x0000001a1f377239 */ /* 0x000fe200000014ff */
[----:B------:R-:W-:Y:S02]  /*7130*/  IMAD R29, R52, R50, R29 ;  /* 0x00000032341d7224 */ /* 0x000fe400078e021d */
[----:B------:R-:W-:Y:S01]  /*7140*/  IMAD R35, R46, R35, RZ ;  /* 0x000000232e237224 */ /* 0x000fe200078e02ff */
[----:B------:R-:W-:Y:S01]  /*7150*/  I2IP.S8.S32.SAT R78, R25, R24, R55 ;  /* 0x00000018194e7239 */ /* 0x000fe20000001437 */
[-C--:B------:R-:W-:Y:S01]  /*7160*/  IMAD R30, R53, R50.reuse, R30 ;  /* 0x00000032351e7224 */ /* 0x080fe200078e021e */
[----:B------:R-:W-:Y:S01]  /*7170*/  LEA R55, R100, UR49, 0x3 ;  /* 0x0000003164377c11 */ /* 0x000fe2000f8e18ff */
[----:B------:R-:W-:Y:S05]  /*7180*/  IMAD R35, R54, R50, R35 ;  /* 0x0000003236237224 */ /* 0x000fea00078e0223 */
[----:B------:R-:W-:Y:S04]  /*7190*/  I2IP.S8.S32.SAT R73, R35, R30, RZ ;  /* 0x0000001e23497239 */ /* 0x000fe800000014ff */
[----:B------:R-:W-:Y:S05]  /*71a0*/  I2IP.S8.S32.SAT R79, R29, R28, R73 ;  /* 0x0000001c1d4f7239 */ /* 0x000fea0000001449 */
[----:B------:R1:W-:Y:S01]  /*71b0*/  STS.128 [R108+0x4200], R76 ;  /* 0x0042004c6c007388 */ /* 0x0003e20000000c00 */
[----:B------:R-:W-:Y:S01]  /*71c0*/  @!PT LDS RZ, [RZ] ;  /* 0x00000000fffff984 */ /* 0x000fe20000000800 */
[----:B------:R-:W-:Y:S01]  /*71d0*/  @!PT LDS RZ, [RZ] ;  /* 0x00000000fffff984 */ /* 0x000fe20000000800 */
[----:B------:R-:W-:Y:S01]  /*71e0*/  @!PT LDS RZ, [RZ] ;  /* 0x00000000fffff984 */ /* 0x000fe20000000800 */
[----:B------:R-:W-:Y:S01]  /*71f0*/  @!PT LDS RZ, [RZ] ;  /* 0x00000000fffff984 */ /* 0x000fe20000000800 */
[----:B------:R2:W-:Y:S07]  /*7200*/  MEMBAR.ALL.CTA ;  /* 0x0000000000007992 */ /* 0x0005ee0000008000 */
[----:B--2---:R-:W2:Y:S02]  /*7210*/  FENCE.VIEW.ASYNC.S ;  /* 0x00000000000073c6 */ /* 0x004ea40000000000 */
[----:B--2---:R-:W-:Y:S06]  /*7220*/  BAR.SYNC.DEFER_BLOCKING 0x1, 0x80 ;  /* 0x0042000000007b1d */ /* 0x004fec0000010000 */
[----:B------:R-:W-:Y:S05]  /*7230*/  @P0 BRA `(.L_x_117) ;  /* 0x0000000000380947 */ /* 0x000fea0003800000 */
[----:B------:R-:W-:Y:S02]  /*7240*/  UIADD3 UR4, UPT, UPT, UR49, 0x4200, URZ ;  /* 0x0000420031047890 */ /* 0x000fe4000fffe0ff */
[----:B------:R-:W-:Y:S01]  /*7250*/  UIADD3 UR8, UP0, UPT, UR52, 0x680, URZ ;  /* 0x0000068034087890 */ /* 0x000fe2000ff1e0ff */
[----:B------:R-:W-:Y:S01]  /*7260*/  UMOV UR43, UR36 ;  /* 0x00000024002b7c82 */ /* 0x000fe20008000000 */
[----:B------:R-:W-:Y:S02]  /*7270*/  UIADD3 UR5, UPT, UPT, UR41, 0x80, URZ ;  /* 0x0000008029057890 */ /* 0x000fe4000fffe0ff */
[----:B------:R-:W-:Y:S01]  /*7280*/  MOV R103, UR4 ;  /* 0x0000000400677c02 */ /* 0x000fe20008000f00 */
[----:B------:R-:W-:Y:S02]  /*7290*/  UIADD3.X UR9, UPT, UPT, URZ, UR53, URZ, UP0, !UPT ;  /* 0x00000035ff097290 */ /* 0x000fe400087fe4ff */
[----:B------:R-:W-:Y:S01]  /*72a0*/  UIADD3 UR4, UPT, UPT, UR49, 0x4a00, URZ ;  /* 0x00004a0031047890 */ /* 0x000fe2000fffe0ff */
[----:B------:R-:W-:Y:S01]  /*72b0*/  R2UR UR40, R103 ;  /* 0x00000000672872ca */ /* 0x000fe200000e0000 */
[----:B------:R-:W-:Y:S01]  /*72c0*/  UMOV UR6, UR42 ;  /* 0x0000002a00067c82 */ /* 0x000fe20008000000 */
[----:B------:R-:W-:Y:S11]  /*72d0*/  UMOV UR7, UR36 ;  /* 0x0000002400077c82 */ /* 0x000ff60008000000 */
[----:B------:R2:W-:Y:S01]  /*72e0*/  UTMASTG.3D [UR40], [UR8] ;  /* 0x00000028080073b5 */ /* 0x0005e20008010000 */
[----:B------:R2:W-:Y:S01]  /*72f0*/  UTMASTG.3D [UR4], [UR8] ;  /* 0x00000004080073b5 */ /* 0x0005e20008010000 */
[----:B------:R0:W-:Y:S01]  /*7300*/  UTMACMDFLUSH ;  /* 0x00000000000079b7 */ /* 0x0001e20000000000 */
[----:B--2---:R-:W-:Y:S04]  /*7310*/  DEPBAR.LE SB0, 0x1 ;  /* 0x000080400000791a */ /* 0x004fe80000000000 */
.L_x_117:
[----:B------:R-:W-:Y:S05]  /*7320*/  BSYNC.RECONVERGENT B0 ;  /* 0x0000000000007941 */ /* 0x000fea0003800200 */
.L_x_116:
[----:B------:R-:W-:Y:S06]  /*7330*/  BAR.SYNC.DEFER_BLOCKING 0x1, 0x80 ;  /* 0x0042000000007b1d */ /* 0x000fec0000010000 */
[----:B------:R-:W2:Y:S01]  /*7340*/  @P6 SYNCS.PHASECHK.TRANS64.TRYWAIT P0, [R55+URZ+0x40], R74 ;  /* 0x0000404a370065a7 */ /* 0x000ea200080011ff */
[----:B------:R-:W-:Y:S01]  /*7350*/  BSSY B1, `(.L_x_118) ;  /* 0x000001f000017945 */ /* 0x000fe20003800000 */
[----:B--2---:R-:W-:Y:S03]  /*7360*/  @P6 SEL R64, RZ, 0x1, !P0 ;  /* 0x00000001ff406807 */ /* 0x004fe60004000000 */
[----:B------:R-:W-:Y:S05]  /*7370*/  @!P6 BRA `(.L_x_119) ;  /* 0x000000000070e947 */ /* 0x000fea0003800000 */
[----:B------:R-:W-:Y:S01]  /*7380*/  ISETP.NE.AND P1, PT, R65, RZ, PT ;  /* 0x000000ff4100720c */ /* 0x000fe20003f25270 */
[----:B------:R-:W-:Y:S01]  /*7390*/  BSSY B0, `(.L_x_120) ;  /* 0x0000008000007945 */ /* 0x000fe20003800000 */
[----:B------:R-:W-:Y:S11]  /*73a0*/  ISETP.NE.AND P0, PT, R64, RZ, PT ;  /* 0x000000ff4000720c */ /* 0x000ff60003f05270 */
[----:B------:R-:W-:Y:S04]  /*73b0*/  @P1 IMAD R3, R100, 0x1000, R67 ;  /* 0x0000100064031824 */ /* 0x000fe800078e0243 */
[----:B------:R-:W-:Y:S01]  /*73c0*/  @P1 IMAD.IADD R2, R66, 0x1, R3 ;  /* 0x0000000142021824 */ /* 0x000fe200078e0203 */
[----:B------:R-:W-:Y:S06]  /*73d0*/  @P0 BRA `(.L_x_121) ;  /* 0x00000000000c0947 */ /* 0x000fec0003800000 */
[----:B------:R-:W-:Y:S04]  /*73e0*/  SHF.L.U32 R0, R99, 0x1f, RZ ;  /* 0x0000001f63007819 */ /* 0x000fe800000006ff */
[----:B------:R-:W2:Y:S02]  /*73f0*/  SYNCS.PHASECHK.TRANS64.TRYWAIT P0, [R55+URZ+0x40], R0 ;  /* 0x00004000370075a7 */ /* 0x000ea400080011ff */
[----:B--2---:R-:W-:Y:S05]  /*7400*/  @!P0 BRA `(.L_x_122) ;  /* 0x00000034004c8947 */ /* 0x004fea0003800000 */
.L_x_121:
[----:B------:R-:W-:Y:S05]  /*7410*/  BSYNC B0 ;  /* 0x0000000000007941 */ /* 0x000fea0003800000 */
.L_x_120:
[----:B------:R-:W-:Y:S01]  /*7420*/  ISETP.NE.AND P0, PT, R65, RZ, PT ;  /* 0x000000ff4100720c */ /* 0x000fe20003f05270 */
[----:B--2---:R-:W-:Y:S02]  /*7430*/  VIADD R55, R55, 0x60 ;  /* 0x0000006037377836 */ /* 0x004fe40000000000 */
[----:B------:R-:W-:Y:S02]  /*7440*/  IMAD.U32 R0, RZ, RZ, UR37 ;  /* 0x00000025ff007e24 */ /* 0x000fe4000f8e00ff */
[----:B------:R-:W-:Y:S03]  /*7450*/  VIADD R100, R100, 0x1 ;  /* 0x0000000164647836 */ /* 0x000fe60000000000 */
[----:B------:R-:W-:Y:S05]  /*7460*/  PRMT R0, R0, 0x654, R55 ;  /* 0x0000065400007816 */ /* 0x000fea0000000037 */
[----:B------:R2:W3:Y:S04]  /*7470*/  @P0 LDS.128 R56, [R3+0x200] ;  /* 0x0002000003380984 */ /* 0x0004e80000000c00 */
[----:B------:R2:W4:Y:S01]  /*7480*/  @P0 LDS.128 R60, [R2+0x200] ;  /* 0x00020000023c0984 */ /* 0x0005220000000c00 */
        /* <DEDUP_REMOVED lines=10> */
[----:B--23--:R-:W-:Y:S02]  /*7530*/  LOP3.LUT R99, R99, R0, RZ, 0x3c, !PT ;  /* 0x0000000063637212 */ /* 0x00cfe400078e3cff */
.L_x_119:
[----:B------:R-:W-:Y:S05]  /*7540*/  BSYNC B1 ;  /* 0x0000000000017941 */ /* 0x000fea0003800000 */
.L_x_118:
[----:B------:R-:W-:Y:S05]  /*7550*/  VIADD R0, R48, 0x20 ;  /* 0x0000002030007836 */ /* 0x000fea0000000000 */
[----:B------:R-:W-:Y:S04]  /*7560*/  SHF.R.U32.HI R0, RZ, 0x15, R0 ;  /* 0x00000015ff007819 */ /* 0x000fe80000011600 */
[----:B------:R-:W-:Y:S11]  /*7570*/  LOP3.LUT P0, RZ, R0, 0x3, R97, 0x48, !PT ;  /* 0x0000000300ff7812 */ /* 0x000ff60007804861 */
[----:B------:R-:W-:Y:S02]  /*7580*/  @!UPT UIADD3 URZ, UPT, UPT, URZ, URZ, URZ ;  /* 0x000000fffffff290 */ /* 0x000fe4000fffe0ff */
[----:B------:R-:W-:Y:S05]  /*7590*/  @!P0 BRA `(.L_x_123) ;  /* 0x0000000000408947 */ /* 0x000fea0003800000 */
[----:B------:R-:W2:Y:S01]  /*75a0*/  LDCU.64 UR8, c[0x4][0x78] ;  /* 0x01000f00ff0877ac */ /* 0x000ea20008000a00 */
[----:B------:R-:W-:Y:S01]  /*75b0*/  MOV R3, 0x0 ;  /* 0x0000000000037802 */ /* 0x000fe20000000f00 */
[----:B------:R-:W-:Y:S02]  /*75c0*/  HFMA2 R12, -RZ, RZ, 0, 5.9604644775390625e-08 ;  /* 0x00000001ff0c7431 */ /* 0x000fe400000001ff */
[----:B------:R-:W-:Y:S02]  /*75d0*/  IMAD.MOV.U32 R8, RZ, RZ, 0x192 ;  /* 0x00000192ff087424 */ /* 0x000fe400078e00ff */
[----:B------:R-:W-:Y:S01]  /*75e0*/  IMAD.MOV.U32 R13, RZ, RZ, RZ ;  /* 0x000000ffff0d7224 */ /* 0x000fe200078e00ff */
[----:B------:R-:W3:Y:S01]  /*75f0*/  LDCU.64 UR6, c[0x4][0x80] ;  /* 0x01001000ff0677ac */ /* 0x000ee20008000a00 */
[----:B------:R-:W1:Y:S01]  /*7600*/  LDC.64 R2, c[0x4][R3] ;  /* 0x0100000003027b82 */ /* 0x000e620000000a00 */
[----:B------:R-:W5:Y:S01]  /*7610*/  LDCU.64 UR4, c[0x4][0x18] ;  /* 0x01000300ff0477ac */ /* 0x000f620008000a00 */
[----:B--2---:R-:W-:Y:S01]  /*7620*/  MOV R5, UR9 ;  /* 0x0000000900057c02 */ /* 0x004fe20008000f00 */
[----:B------:R-:W-:Y:S01]  /*7630*/  IMAD.U32 R4, RZ, RZ, UR8 ;  /* 0x00000008ff047e24 */ /* 0x000fe2000f8e00ff */
[----:B---3--:R-:W-:Y:S01]  /*7640*/  MOV R7, UR7 ;  /* 0x0000000700077c02 */ /* 0x008fe20008000f00 */
[----:B------:R-:W-:Y:S01]  /*7650*/  IMAD.U32 R6, RZ, RZ, UR6 ;  /* 0x00000006ff067e24 */ /* 0x000fe2000f8e00ff */
[----:B-----5:R-:W-:Y:S01]  /*7660*/  MOV R11, UR5 ;  /* 0x00000005000b7c02 */ /* 0x020fe20008000f00 */
[----:B------:R-:W-:Y:S02]  /*7670*/  IMAD.U32 R10, RZ, RZ, UR4 ;  /* 0x00000004ff0a7e24 */ /* 0x000fe4000f8e00ff */
[----:B------:R-:W-:Y:S07]  /*7680*/  LEPC R20, `(.L_x_123) ;  /* 0x000000001014794e */ /* 0x000fee0000000000 */
[----:B-1--4-:R-:W-:Y:S05]  /*7690*/  CALL.ABS.NOINC R2 ;  /* 0x0000000002007343 */ /* 0x012fea0003c00000 */
.L_x_123:
[----:B------:R-:W-:Y:S01]  /*76a0*/  SHF.L.U32 R51, R56, 0x10, RZ ;  /* 0x0000001038337819 */ /* 0x000fe200000006ff */
[----:B------:R-:W-:Y:S05]  /*76b0*/  WARPSYNC.ALL ;  /* 0x0000000000007948 */ /* 0x000fea0003800000 */
[----:B------:R-:W-:Y:S01]  /*76c0*/  R2UR UR4, R48 ;  /* 0x00000000300472ca */ /* 0x000fe200000e0000 */
[----:B------:R-:W-:Y:S01]  /*76d0*/  BSSY.RECONVERGENT B0, `(.L_x_124) ;  /* 0x000009d000007945 */ /* 0x000fe20003800200 */
[C---:B------:R-:W-:Y:S02]  /*76e0*/  PRMT R49, R56.reuse, 0x8880, RZ ;  /* 0x0000888038317816 */ /* 0x040fe400000000ff */
[----:B------:R-:W-:Y:S02]  /*76f0*/  SHF.R.S32.HI R51, RZ, 0x18, R51 ;  /* 0x00000018ff337819 */ /* 0x000fe40000011433 */
[----:B------:R-:W-:Y:S02]  /*7700*/  SHF.L.U32 R52, R56, 0x8, RZ ;  /* 0x0000000838347819 */ /* 0x000fe400000006ff */
[----:B------:R-:W-:Y:S02]  /*7710*/  SHF.L.U32 R53, R57, 0x8, RZ ;  /* 0x0000000839357819 */ /* 0x000fe400000006ff */
[----:B------:R-:W-:Y:S02]  /*7720*/  SHF.R.S32.HI R54, RZ, 0x18, R58 ;  /* 0x00000018ff367819 */ /* 0x000fe4000001143a */
[----:B------:R-:W-:Y:S01]  /*7730*/  SHF.R.S32.HI R53, RZ, 0x18, R53 ;  /* 0x00000018ff357819 */ /* 0x000fe20000011435 */
[----:B------:R-:W2:Y:S01]  /*7740*/  LDTM.x32 R4, tmem[UR4+0x20] ;  /* 0x00002004000479ee */ /* 0x000ea200082c0000 */
[----:B----4-:R-:W-:Y:S02]  /*7750*/  SHF.L.U32 R55, R62, 0x8, RZ ;  /* 0x000000083e377819 */ /* 0x010fe400000006ff */
[----:B------:R-:W-:Y:S02]  /*7760*/  ISETP.NE.AND P0, PT, R104, RZ, PT ;  /* 0x000000ff6800720c */ /* 0x000fe40003f05270 */
[----:B------:R-:W-:Y:S02]  /*7770*/  SHF.R.S32.HI R55, RZ, 0x18, R55 ;  /* 0x00000018ff377819 */ /* 0x000fe40000011437 */
[----:B------:R-:W-:Y:S01]  /*7780*/  ISETP.NE.AND P6, PT, R72, RZ, PT ;  /* 0x000000ff4800720c */ /* 0x000fe20003fc5270 */
[C---:B--2---:R-:W-:Y:S02]  /*7790*/  IMAD R0, R46.reuse, R4, RZ ;  /* 0x000000042e007224 */ /* 0x044fe400078e02ff */
[C---:B------:R-:W-:Y:S02]  /*77a0*/  IMAD R2, R46.reuse, R5, RZ ;  /* 0x000000052e027224 */ /* 0x040fe400078e02ff */
[----:B------:R-:W-:Y:S01]  /*77b0*/  IMAD R0, R49, R50, R0 ;  /* 0x0000003231007224 */ /* 0x000fe200078e0200 */
[----:B------:R-:W-:Y:S01]  /*77c0*/  SHF.R.S32.HI R49, RZ, 0x18, R52 ;  /* 0x00000018ff317819 */ /* 0x000fe20000011434 */
[C---:B------:R-:W-:Y:S01]  /*77d0*/  IMAD R3, R46.reuse, R6, RZ ;  /* 0x000000062e037224 */ /* 0x040fe200078e02ff */
[----:B------:R-:W-:Y:S01]  /*77e0*/  SHF.L.U32 R52, R57, 0x10, RZ ;  /* 0x0000001039347819 */ /* 0x000fe200000006ff */
[-C--:B------:R-:W-:Y:S01]  /*77f0*/  IMAD R2, R51, R50.reuse, R2 ;  /* 0x0000003233027224 */ /* 0x080fe200078e0202 */
[----:B------:R-:W-:Y:S01]  /*7800*/  SHF.R.S32.HI R51, RZ, 0x18, R56 ;  /* 0x00000018ff337819 */ /* 0x000fe20000011438 */
[C---:B------:R-:W-:Y:S02]  /*7810*/  IMAD R7, R46.reuse, R7, RZ ;  /* 0x000000072e077224 */ /* 0x040fe400078e02ff */
[-C--:B------:R-:W-:Y:S01]  /*7820*/  IMAD R3, R49, R50.reuse, R3 ;  /* 0x0000003231037224 */ /* 0x080fe200078e0203 */
[----:B------:R-:W-:Y:S01]  /*7830*/  PRMT R49, R57, 0x8880, RZ ;  /* 0x0000888039317816 */ /* 0x000fe200000000ff */
[----:B------:R-:W-:Y:S01]  /*7840*/  IMAD R7, R51, R50, R7 ;  /* 0x0000003233077224 */ /* 0x000fe200078e0207 */
[----:B------:R-:W-:Y:S01]  /*7850*/  SHF.R.S32.HI R51, RZ, 0x18, R52 ;  /* 0x00000018ff337819 */ /* 0x000fe20000011434 */
[----:B------:R-:W-:Y:S01]  /*7860*/  IMAD R4, R46, R8, RZ ;  /* 0x000000082e047224 */ /* 0x000fe200078e02ff */
[----:B------:R-:W-:Y:S01]  /*7870*/  SHF.L.U32 R52, R58, 0x10, RZ ;  /* 0x000000103a347819 */ /* 0x000fe200000006ff */
[C---:B------:R-:W-:Y:S01]  /*7880*/  IMAD R5, R46.reuse, R9, RZ ;  /* 0x000000092e057224 */ /* 0x040fe200078e02ff */
[----:B-1----:R-:W-:Y:S01]  /*7890*/  I2IP.S8.S32.SAT R69, R7, R3, RZ ;  /* 0x0000000307457239 */ /* 0x002fe200000014ff */
[----:B------:R-:W-:Y:S01]  /*78a0*/  IMAD R6, R46, R10, RZ ;  /* 0x0000000a2e067224 */ /* 0x000fe200078e02ff */
[----:B------:R-:W-:Y:S01]  /*78b0*/  SHF.R.S32.HI R52, RZ, 0x18, R52 ;  /* 0x00000018ff347819 */ /* 0x000fe20000011434 */
[----:B------:R-:W-:Y:S01]  /*78c0*/  IMAD R4, R49, R50, R4 ;  /* 0x0000003231047224 */ /* 0x000fe200078e0204 */
[----:B------:R-:W-:Y:S01]  /*78d0*/  I2IP.S8.S32.SAT R68, R2, R0, R69 ;  /* 0x0000000002447239 */ /* 0x000fe20000001445 */
[-C--:B------:R-:W-:Y:S01]  /*78e0*/  IMAD R5, R51, R50.reuse, R5 ;  /* 0x0000003233057224 */ /* 0x080fe200078e0205 */
[----:B------:R-:W-:Y:S01]  /*78f0*/  SHF.R.S32.HI R49, RZ, 0x18, R57 ;  /* 0x00000018ff317819 */ /* 0x000fe20000011439 */
[----:B------:R-:W-:Y:S01]  /*7900*/  IMAD R11, R46, R11, RZ ;  /* 0x0000000b2e0b7224 */ /* 0x000fe200078e02ff */
[C---:B------:R-:W-:Y:S01]  /*7910*/  PRMT R51, R58.reuse, 0x8880, RZ ;  /* 0x000088803a337816 */ /* 0x040fe200000000ff */
[----:B------:R-:W-:Y:S01]  /*7920*/  IMAD R6, R53, R50, R6 ;  /* 0x0000003235067224 */ /* 0x000fe200078e0206 */
[----:B------:R-:W-:Y:S01]  /*7930*/  SHF.L.U32 R53, R58, 0x8, RZ ;  /* 0x000000083a357819 */ /* 0x000fe200000006ff */
[C---:B------:R-:W-:Y:S02]  /*7940*/  IMAD R8, R46.reuse, R12, RZ ;  /* 0x0000000c2e087224 */ /* 0x040fe400078e02ff */
[C---:B------:R-:W-:Y:S01]  /*7950*/  IMAD R9, R46.reuse, R13, RZ ;  /* 0x0000000d2e097224 */ /* 0x040fe200078e02ff */
[----:B------:R-:W-:Y:S01]  /*7960*/  SHF.R.S32.HI R53, RZ, 0x18, R53 ;  /* 0x00000018ff357819 */ /* 0x000fe20000011435 */
[----:B------:R-:W-:Y:S01]  /*7970*/  IMAD R11, R49, R50, R11 ;  /* 0x00000032310b7224 */ /* 0x000fe200078e020b */
[----:B------:R-:W-:Y:S01]  /*7980*/  PRMT R49, R59, 0x8880, RZ ;  /* 0x000088803b317816 */ /* 0x000fe200000000ff */
[----:B------:R-:W-:Y:S02]  /*7990*/  IMAD R10, R46, R14, RZ ;  /* 0x0000000e2e0a7224 */ /* 0x000fe400078e02ff */
[----:B------:R-:W-:Y:S01]  /*79a0*/  IMAD R8, R51, R50, R8 ;  /* 0x0000003233087224 */ /* 0x000fe200078e0208 */
[----:B------:R-:W-:Y:S01]  /*79b0*/  I2IP.S8.S32.SAT R70, R11, R6, RZ ;  /* 0x000000060b467239 */ /* 0x000fe200000014ff */
[-C--:B------:R-:W-:Y:S01]  /*79c0*/  IMAD R9, R52, R50.reuse, R9 ;  /* 0x0000003234097224 */ /* 0x080fe200078e0209 */
[----:B------:R-:W-:Y:S01]  /*79d0*/  SHF.L.U32 R51, R59, 0x10, RZ ;  /* 0x000000103b337819 */ /* 0x000fe200000006ff */
[----:B------:R-:W-:Y:S01]  /*79e0*/  IMAD R10, R53, R50, R10 ;  /* 0x00000032350a7224 */ /* 0x000fe200078e020a */
[----:B------:R-:W-:Y:S01]  /*79f0*/  I2IP.S8.S32.SAT R69, R5, R4, R70 ;  /* 0x0000000405457239 */ /* 0x000fe20000001446 */
[C---:B------:R-:W-:Y:S01]  /*7a00*/  IMAD R15, R46.reuse, R15, RZ ;  /* 0x0000000f2e0f7224 */ /* 0x040fe200078e02ff */
[----:B------:R-:W-:Y:S01]  /*7a10*/  SHF.R.S32.HI R51, RZ, 0x18, R51 ;  /* 0x00000018ff337819 */ /* 0x000fe20000011433 */
[----:B------:R-:W-:Y:S01]  /*7a20*/  IMAD.SHL.U32 R53, R59, 0x100, RZ ;  /* 0x000001003b357824 */ /* 0x000fe200078e00ff */
[----:B------:R-:W-:Y:S01]  /*7a30*/  SHF.R.S32.HI R52, RZ, 0x18, R59 ;  /* 0x00000018ff347819 */ /* 0x000fe2000001143b */
[C---:B------:R-:W-:Y:S02]  /*7a40*/  IMAD R12, R46.reuse, R16, RZ ;  /* 0x000000102e0c7224 */ /* 0x040fe400078e02ff */
[----:B------:R-:W-:Y:S01]  /*7a50*/  IMAD R13, R46, R17, RZ ;  /* 0x000000112e0d7224 */ /* 0x000fe200078e02ff */
[----:B------:R-:W-:Y:S01]  /*7a60*/  SHF.R.S32.HI R53, RZ, 0x18, R53 ;  /* 0x00000018ff357819 */ /* 0x000fe20000011435 */
[----:B------:R-:W-:Y:S01]  /*7a70*/  IMAD R15, R54, R50, R15 ;  /* 0x00000032360f7224 */ /* 0x000fe200078e020f */
[----:B------:R-:W-:Y:S01]  /*7a80*/  SHF.L.U32 R54, R61, 0x10, RZ ;  /* 0x000000103d367819 */ /* 0x000fe200000006ff */
[C---:B------:R-:W-:Y:S02]  /*7a90*/  IMAD R14, R46.reuse, R18, RZ ;  /* 0x000000122e0e7224 */ /* 0x040fe400078e02ff */
[----:B------:R-:W-:Y:S01]  /*7aa0*/  IMAD R12, R49, R50, R12 ;  /* 0x00000032310c7224 */ /* 0x000fe200078e020c */
[----:B------:R-:W-:Y:S01]  /*7ab0*/  I2IP.S8.S32.SAT R71, R15, R10, RZ ;  /* 0x0000000a0f477239 */ /* 0x000fe200000014ff */
[----:B------:R-:W-:Y:S01]  /*7ac0*/  IMAD R19, R46, R19, RZ ;  /* 0x000000132e137224 */ /* 0x000fe200078e02ff */
[----:B------:R-:W-:Y:S01]  /*7ad0*/  PRMT R49, R60, 0x8880, RZ ;  /* 0x000088803c317816 */ /* 0x000fe200000000ff */
[----:B------:R-:W-:Y:S01]  /*7ae0*/  IMAD R13, R51, R50, R13 ;  /* 0x00000032330d7224 */ /* 0x000fe200078e020d */
[----:B------:R-:W-:Y:S01]  /*7af0*/  I2IP.S8.S32.SAT R70, R9, R8, R71 ;  /* 0x0000000809467239 */ /* 0x000fe20000001447 */
[----:B------:R-:W-:Y:S01]  /*7b00*/  IMAD R16, R46, R20, RZ ;  /* 0x000000142e107224 */ /* 0x000fe200078e02ff */
[----:B------:R-:W-:Y:S01]  /*7b10*/  SHF.R.S32.HI R54, RZ, 0x18, R54 ;  /* 0x00000018ff367819 */ /* 0x000fe20000011436 */
[-C--:B------:R-:W-:Y:S01]  /*7b20*/  IMAD R14, R53, R50.reuse, R14 ;  /* 0x00000032350e7224 */ /* 0x080fe200078e020e */
[----:B------:R-:W-:Y:S01]  /*7b30*/  PRMT R53, R61, 0x8880, RZ ;  /* 0x000088803d357816 */ /* 0x000fe200000000ff */
[-C--:B------:R-:W-:Y:S01]  /*7b40*/  IMAD R19, R52, R50.reuse, R19 ;  /* 0x0000003234137224 */ /* 0x080fe200078e0213 */
[----:B------:R-:W-:Y:S01]  /*7b50*/  SHF.R.S32.HI R52, RZ, 0x18, R60 ;  /* 0x00000018ff347819 */ /* 0x000fe2000001143c */
[----:B------:R-:W-:Y:S01]  /*7b60*/  IMAD R16, R49, R50, R16 ;  /* 0x0000003231107224 */ /* 0x000fe200078e0210 */
[----:B------:R-:W-:Y:S01]  /*7b70*/  SHF.L.U32 R49, R60, 0x10, RZ ;  /* 0x000000103c317819 */ /* 0x000fe200000006ff */
[----:B------:R-:W-:Y:S01]  /*7b80*/  IMAD R17, R46, R21, RZ ;  /* 0x000000152e117224 */ /* 0x000fe200078e02ff */
[----:B------:R-:W-:Y:S01]  /*7b90*/  SHF.L.U32 R51, R60, 0x8, RZ ;  /* 0x000000083c337819 */ /* 0x000fe200000006ff */
[C---:B------:R-:W-:Y:S01]  /*7ba0*/  IMAD R18, R46.reuse, R22, RZ ;  /* 0x000000162e127224 */ /* 0x040fe200078e02ff */
[----:B------:R-:W-:Y:S01]  /*7bb0*/  SHF.R.S32.HI R49, RZ, 0x18, R49 ;  /* 0x00000018ff317819 */ /* 0x000fe20000011431 */
[C---:B------:R-:W-:Y:S01]  /*7bc0*/  IMAD R23, R46.reuse, R23, RZ ;  /* 0x000000172e177224 */ /* 0x040fe200078e02ff */
[----:B------:R-:W-:Y:S01]  /*7bd0*/  SHF.R.S32.HI R51, RZ, 0x18, R51 ;  /* 0x00000018ff337819 */ /* 0x000fe20000011433 */
[C---:B------:R-:W-:Y:S01]  /*7be0*/  IMAD R20, R46.reuse, R24, RZ ;  /* 0x000000182e147224 */ /* 0x040fe200078e02ff */
[----:B------:R-:W-:Y:S01]  /*7bf0*/  I2IP.S8.S32.SAT R71, R19, R14, RZ ;  /* 0x0000000e13477239 */ /* 0x000fe200000014ff */
[----:B------:R-:W-:Y:S02]  /*7c00*/  IMAD R17, R49, R50, R17 ;  /* 0x0000003231117224 */ /* 0x000fe400078e0211 */
[----:B------:R-:W-:Y:S01]  /*7c10*/  IMAD.SHL.U32 R49, R61, 0x100, RZ ;  /* 0x000001003d317824 */ /* 0x000fe200078e00ff */
[----:B------:R-:W-:Y:S01]  /*7c20*/  I2IP.S8.S32.SAT R71, R13, R12, R71 ;  /* 0x0000000c0d477239 */ /* 0x000fe20000001447 */
[-C--:B------:R-:W-:Y:S01]  /*7c30*/  IMAD R18, R51, R50.reuse, R18 ;  /* 0x0000003233127224 */ /* 0x080fe200078e0212 */
[----:B------:R-:W-:Y:S01]  /*7c40*/  SHF.R.S32.HI R51, RZ, 0x18, R61 ;  /* 0x00000018ff337819 */ /* 0x000fe2000001143d */
[----:B------:R-:W-:Y:S01]  /*7c50*/  IMAD R21, R46, R25, RZ ;  /* 0x000000192e157224 */ /* 0x000fe200078e02ff */
[----:B------:R-:W-:Y:S01]  /*7c60*/  SHF.R.S32.HI R49, RZ, 0x18, R49 ;  /* 0x00000018ff317819 */ /* 0x000fe20000011431 */
[----:B------:R-:W-:Y:S01]  /*7c70*/  IMAD R23, R52, R50, R23 ;  /* 0x0000003234177224 */ /* 0x000fe200078e0217 */
[----:B------:R1:W-:Y:S01]  /*7c80*/  STS.128 [R95+UR49+0x5200], R68 ;  /* 0x005200445f007988 */ /* 0x0003e20008000c31 */
[----:B------:R-:W-:Y:S01]  /*7c90*/  IMAD R22, R46, R26, RZ ;  /* 0x0000001a2e167224 */ /* 0x000fe200078e02ff */
[----:B------:R-:W-:Y:S01]  /*7ca0*/  SHF.L.U32 R52, R62, 0x10, RZ ;  /* 0x000000103e347819 */ /* 0x000fe200000006ff */
[----:B------:R-:W-:Y:S01]  /*7cb0*/  IMAD R20, R53, R50, R20 ;  /* 0x0000003235147224 */ /* 0x000fe200078e0214 */
[----:B------:R-:W-:Y:S01]  /*7cc0*/  I2IP.S8.S32.SAT R76, R23, R18, RZ ;  /* 0x00000012174c7239 */ /* 0x000fe200000014ff */
[----:B------:R-:W-:Y:S01]  /*7cd0*/  IMAD R27, R46, R27, RZ ;  /* 0x0000001b2e1b7224 */ /* 0x000fe200078e02ff */
[----:B------:R-:W-:Y:S01]  /*7ce0*/  PRMT R53, R62, 0x8880, RZ ;  /* 0x000088803e357816 */ /* 0x000fe200000000ff */
[----:B------:R-:W-:Y:S01]  /*7cf0*/  IMAD R21, R54, R50, R21 ;  /* 0x0000003236157224 */ /* 0x000fe200078e0215 */
[----:B------:R-:W-:Y:S01]  /*7d00*/  I2IP.S8.S32.SAT R76, R17, R16, R76 ;  /* 0x00000010114c7239 */ /* 0x000fe2000000144c */
[C---:B------:R-:W-:Y:S01]  /*7d10*/  IMAD R24, R46.reuse, R28, RZ ;  /* 0x0000001c2e187224 */ /* 0x040fe200078e02ff */
[----:B------:R-:W-:Y:S01]  /*7d20*/  SHF.R.S32.HI R52, RZ, 0x18, R52 ;  /* 0x00000018ff347819 */ /* 0x000fe20000011434 */
[-C--:B------:R-:W-:Y:S01]  /*7d30*/  IMAD R22, R49, R50.reuse, R22 ;  /* 0x0000003231167224 */ /* 0x080fe200078e0216 */
[----:B------:R-:W-:Y:S01]  /*7d40*/  SHF.R.S32.HI R49, RZ, 0x18, R62 ;  /* 0x00000018ff317819 */ /* 0x000fe2000001143e */
[C---:B------:R-:W-:Y:S01]  /*7d50*/  IMAD R25, R46.reuse, R29, RZ ;  /* 0x0000001d2e197224 */ /* 0x040fe200078e02ff */
[----:B------:R-:W-:Y:S01]  /*7d60*/  SHF.R.S32.HI R54, RZ, 0x18, R63 ;  /* 0x00000018ff367819 */ /* 0x000fe2000001143f */
[-C--:B------:R-:W-:Y:S01]  /*7d70*/  IMAD R27, R51, R50.reuse, R27 ;  /* 0x00000032331b7224 */ /* 0x080fe200078e021b */
[----:B------:R-:W-:Y:S01]  /*7d80*/  PRMT R51, R63, 0x8880, RZ ;  /* 0x000088803f337816 */ /* 0x000fe200000000ff */
[----:B------:R-:W-:Y:S01]  /*7d90*/  IMAD R24, R53, R50, R24 ;  /* 0x0000003235187224 */ /* 0x000fe200078e0218 */
[----:B------:R-:W-:Y:S01]  /*7da0*/  SHF.L.U32 R53, R63, 0x8, RZ ;  /* 0x000000083f357819 */ /* 0x000fe200000006ff */
[----:B------:R-:W-:Y:S01]  /*7db0*/  IMAD R26, R46, R30, RZ ;  /* 0x0000001e2e1a7224 */ /* 0x000fe200078e02ff */
[----:B------:R-:W-:Y:S01]  /*7dc0*/  I2IP.S8.S32.SAT R73, R27, R22, RZ ;  /* 0x000000161b497239 */ /* 0x000fe200000014ff */
[----:B------:R-:W-:Y:S01]  /*7dd0*/  IMAD R25, R52, R50, R25 ;  /* 0x0000003234197224 */ /* 0x000fe200078e0219 */
[----:B------:R-:W-:Y:S01]  /*7de0*/  SHF.L.U32 R52, R63, 0x10, RZ ;  /* 0x000000103f347819 */ /* 0x000fe200000006ff */
[C---:B------:R-:W-:Y:S01]  /*7df0*/  IMAD R31, R46.reuse, R31, RZ ;  /* 0x0000001f2e1f7224 */ /* 0x040fe200078e02ff */
[----:B------:R-:W-:Y:S01]  /*7e00*/  SHF.R.S32.HI R53, RZ, 0x18, R53 ;  /* 0x00000018ff357819 */ /* 0x000fe20000011435 */
[C---:B------:R-:W-:Y:S01]  /*7e10*/  IMAD R28, R46.reuse, R32, RZ ;  /* 0x000000202e1c7224 */ /* 0x040fe200078e02ff */
[----:B------:R-:W-:Y:S01]  /*7e20*/  SHF.R.S32.HI R52, RZ, 0x18, R52 ;  /* 0x00000018ff347819 */ /* 0x000fe20000011434 */
[----:B------:R-:W-:Y:S01]  /*7e30*/  IMAD R26, R55, R50, R26 ;  /* 0x00000032371a7224 */ /* 0x000fe200078e021a */
[----:B------:R-:W-:Y:S01]  /*7e40*/  I2IP.S8.S32.SAT R77, R21, R20, R73 ;  /* 0x00000014154d7239 */ /* 0x000fe20000001449 */
[----:B------:R-:W-:Y:S01]  /*7e50*/  IMAD R29, R46, R33, RZ ;  /* 0x000000212e1d7224 */ /* 0x000fe200078e02ff */
[----:B------:R-:W-:Y:S01]  /*7e60*/  LEA R73, R100, UR49, 0x3 ;  /* 0x0000003164497c11 */ /* 0x000fe2000f8e18ff */
        /* <DEDUP_REMOVED lines=8> */
[----:B------:R-:W-:Y:S01]  /*7ef0*/  @P6 SHF.L.U32 R74, R99, 0x1f, RZ ;  /* 0x0000001f634a6819 */ /* 0x000fe200000006ff */
        /* <DEDUP_REMOVED lines=12> */
[----:B------:R-:W-:Y:S02]  /*7fc0*/  UIADD3 UR12, UP0, UPT, UR52, 0x680, URZ ;  /* 0x00000680340c7890 */ /* 0x000fe4000ff1e0ff */
[----:B------:R-:W-:Y:S02]  /*7fd0*/  UIADD3 UR9, UPT, UPT, UR41, 0x20, URZ ;  /* 0x0000002029097890 */ /* 0x000fe4000fffe0ff */
[----:B------:R-:W-:Y:S02]  /*7fe0*/  UIADD3 UR8, UPT, UPT, UR49, 0x5200, URZ ;  /* 0x0000520031087890 */ /* 0x000fe4000fffe0ff */
[----:B------:R-:W-:Y:S01]  /*7ff0*/  UIADD3.X UR13, UPT, UPT, URZ, UR53, URZ, UP0, !UPT ;  /* 0x00000035ff0d7290 */ /* 0x000fe200087fe4ff */
[----:B------:R-:W-:Y:S01]  /*8000*/  UMOV UR10, UR42 ;  /* 0x0000002a000a7c82 */ /* 0x000fe20008000000 */
[----:B------:R-:W-:Y:S01]  /*8010*/  UMOV UR11, UR36 ;  /* 0x00000024000b7c82 */ /* 0x000fe20008000000 */
[----:B------:R-:W-:Y:S02]  /*8020*/  UIADD3 UR5, UPT, UPT, UR41, 0xa0, URZ ;  /* 0x000000a029057890 */ /* 0x000fe4000fffe0ff */
[----:B------:R-:W-:Y:S01]  /*8030*/  UIADD3 UR4, UPT, UPT, UR49, 0x5a00, URZ ;  /* 0x00005a0031047890 */ /* 0x000fe2000fffe0ff */
[----:B------:R-:W-:Y:S03]  /*8040*/  UMOV UR6, UR42 ;  /* 0x0000002a00067c82 */ /* 0x000fe60008000000 */
[----:B------:R2:W-:Y:S01]  /*8050*/  UTMASTG.3D [UR8], [UR12] ;  /* 0x000000080c0073b5 */ /* 0x0005e20008010000 */
[----:B------:R-:W-:Y:S04]  /*8060*/  UMOV UR7, UR36 ;  /* 0x0000002400077c82 */ /* 0x000fe80008000000 */
[----:B------:R2:W-:Y:S01]  /*8070*/  UTMASTG.3D [UR4], [UR12] ;  /* 0x000000040c0073b5 */ /* 0x0005e20008010000 */
[----:B------:R0:W-:Y:S01]  /*8080*/  UTMACMDFLUSH ;  /* 0x00000000000079b7 */ /* 0x0001e20000000000 */
[----:B--2---:R-:W-:Y:S04]  /*8090*/  DEPBAR.LE SB0, 0x1 ;  /* 0x000080400000791a */ /* 0x004fe80000000000 */
.L_x_125:
[----:B------:R-:W-:Y:S05]  /*80a0*/  BSYNC.RECONVERGENT B0 ;  /* 0x0000000000007941 */ /* 0x000fea0003800200 */
.L_x_124:
        /* <DEDUP_REMOVED lines=14> */
.L_x_129:
[----:B------:R-:W-:Y:S05]  /*8190*/  BSYNC B0 ;  /* 0x0000000000007941 */ /* 0x000fea0003800000 */
.L_x_128:
        /* <DEDUP_REMOVED lines=18> */
.L_x_127:
[----:B------:R-:W-:Y:S05]  /*82c0*/  BSYNC B1 ;  /* 0x0000000000017941 */ /* 0x000fea0003800000 */
.L_x_126:
        /* <DEDUP_REMOVED lines=21> */
.L_x_131:
        /* <DEDUP_REMOVED lines=8> */
[----:B------:R-:W-:Y:S02]  /*84a0*/  ISETP.NE.AND P6, PT, R72, RZ, PT ;  /* 0x000000ff4800720c */ /* 0x000fe40003fc5270 */
[----:B------:R-:W-:Y:S01]  /*84b0*/  SHF.R.S32.HI R53, RZ, 0x18, R53 ;  /* 0x00000018ff357819 */ /* 0x000fe20000011435 */
[----:B------:R-:W2:Y:S01]  /*84c0*/  LDTM.x32 R4, tmem[UR4+0x40] ;  /* 0x00004004000479ee */ /* 0x000ea200082c0000 */
[----:B------:R-:W-:Y:S02]  /*84d0*/  SHF.R.S32.HI R54, RZ, 0x18, R58 ;  /* 0x00000018ff367819 */ /* 0x000fe4000001143a */
[----:B----4-:R-:W-:Y:S02]  /*84e0*/  SHF.L.U32 R55, R62, 0x8, RZ ;  /* 0x000000083e377819 */ /* 0x010fe400000006ff */
[----:B------:R-:W-:Y:S02]  /*84f0*/  ISETP.NE.AND P0, PT, R104, RZ, PT ;  /* 0x000000ff6800720c */ /* 0x000fe40003f05270 */
[----:B------:R-:W-:Y:S01]  /*8500*/  SHF.R.S32.HI R55, RZ, 0x18, R55 ;  /* 0x00000018ff377819 */ /* 0x000fe20000011437 */
        /* <DEDUP_REMOVED lines=132> */
[----:B------:R-:W-:Y:S02]  /*8d50*/  UIADD3 UR12, UP0, UPT, UR52, 0x680, URZ ;  /* 0x00000680340c7890 */ /* 0x000fe4000ff1e0ff */
[----:B------:R-:W-:Y:S02]  /*8d60*/  UIADD3 UR5, UPT, UPT, UR41, 0x40, URZ ;  /* 0x0000004029057890 */ /* 0x000fe4000fffe0ff */
[----:B------:R-:W-:Y:S01]  /*8d70*/  MOV R103, UR4 ;  /* 0x0000000400677c02 */ /* 0x000fe20008000f00 */
[----:B------:R-:W-:Y:S01]  /*8d80*/  UIADD3.X UR13, UPT, UPT, URZ, UR53, URZ, UP0, !UPT ;  /* 0x00000035ff0d7290 */ /* 0x000fe200087fe4ff */
[----:B------:R-:W-:Y:S02]  /*8d90*/  UMOV UR6, UR42 ;  /* 0x0000002a00067c82 */ /* 0x000fe40008000000 */
[----:B------:R-:W-:Y:S01]  /*8da0*/  R2UR UR4, R103 ;  /* 0x00000000670472ca */ /* 0x000fe200000e0000 */
[----:B------:R-:W-:Y:S01]  /*8db0*/  UMOV UR7, UR36 ;  /* 0x0000002400077c82 */ /* 0x000fe20008000000 */
[----:B------:R-:W-:Y:S02]  /*8dc0*/  UIADD3 UR9, UPT, UPT, UR41, 0xc0, URZ ;  /* 0x000000c029097890 */ /* 0x000fe4000fffe0ff */
[----:B------:R-:W-:Y:S01]  /*8dd0*/  UIADD3 UR8, UPT, UPT, UR49, 0x4a00, URZ ;  /* 0x00004a0031087890 */ /* 0x000fe2000fffe0ff */
[----:B------:R-:W-:Y:S01]  /*8de0*/  UMOV UR10, UR42 ;  /* 0x0000002a000a7c82 */ /* 0x000fe20008000000 */
[----:B------:R-:W-:Y:S07]  /*8df0*/  UMOV UR11, UR36 ;  /* 0x00000024000b7c82 */ /* 0x000fee0008000000 */
[----:B------:R2:W-:Y:S01]  /*8e00*/  UTMASTG.3D [UR4], [UR12] ;  /* 0x000000040c0073b5 */ /* 0x0005e20008010000 */
[----:B------:R2:W-:Y:S01]  /*8e10*/  UTMASTG.3D [UR8], [UR12] ;  /* 0x000000080c0073b5 */ /* 0x0005e20008010000 */
[----:B------:R0:W-:Y:S01]  /*8e20*/  UTMACMDFLUSH ;  /* 0x00000000000079b7 */ /* 0x0001e20000000000 */
[----:B--2---:R-:W-:Y:S04]  /*8e30*/  DEPBAR.LE SB0, 0x1 ;  /* 0x000080400000791a */ /* 0x004fe80000000000 */
.L_x_133:
[----:B------:R-:W-:Y:S05]  /*8e40*/  BSYNC.RECONVERGENT B0 ;  /* 0x0000000000007941 */ /* 0x000fea0003800200 */
.L_x_132:
        /* <DEDUP_REMOVED lines=14> */
.L_x_137:
[----:B------:R-:W-:Y:S05]  /*8f30*/  BSYNC B0 ;  /* 0x0000000000007941 */ /* 0x000fea0003800000 */
.L_x_136:
        /* <DEDUP_REMOVED lines=18> */
.L_x_135:
[----:B------:R-:W-:Y:S05]  /*9060*/  BSYNC B1 ;  /* 0x0000000000017941 */ /* 0x000fea0003800000 */
.L_x_134:
        /* <DEDUP_REMOVED lines=21> */
.L_x_139:
[----:B------:R-:W-:Y:S01]  /*91c0*/  ISETP.NE.AND P0, PT, R104, RZ, PT ;  /* 0x000000ff6800720c */ /* 0x000fe20003f05270 */
[----:B------:R-:W-:Y:S05]  /*91d0*/  WARPSYNC.ALL ;  /* 0x0000000000007948 */ /* 0x000fea0003800000 */
[----:B------:R-:W-:Y:S01]  /*91e0*/  R2UR UR4, R48 ;  /* 0x00000000300472ca */ /* 0x000fe200000e0000 */
[----:B------:R-:W-:Y:S01]  /*91f0*/  IMAD.U32 R77, R58, 0x10000, RZ ;  /* 0x000100003a4d7824 */ /* 0x000fe200078e00ff */
[----:B------:R-:W-:Y:S01]  /*9200*/  SHF.L.U32 R51, R56, 0x10, RZ ;  /* 0x0000001038337819 */ /* 0x000fe200000006ff */
[----:B----4-:R-:W-:Y:S01]  /*9210*/  IMAD.U32 R76, R60, 0x10000, RZ ;  /* 0x000100003c4c7824 */ /* 0x010fe200078e00ff */
[----:B------:R-:W-:Y:S01]  /*9220*/  PRMT R49, R56, 0x8880, RZ ;  /* 0x0000888038317816 */ /* 0x000fe200000000ff */
[----:B------:R-:W-:Y:S01]  /*9230*/  IMAD.U32 R66, R62, 0x10000, RZ ;  /* 0x000100003e427824 */ /* 0x000fe200078e00ff */
[----:B------:R-:W-:Y:S01]  /*9240*/  SHF.L.U32 R52, R56, 0x8, RZ ;  /* 0x0000000838347819 */ /* 0x000fe200000006ff */
[----:B------:R-:W-:Y:S01]  /*9250*/  BSSY.RECONVERGENT B0, `(.L_x_140) ;  /* 0x00000a0000007945 */ /* 0x000fe20003800200 */
[----:B------:R-:W-:Y:S02]  /*9260*/  SHF.R.S32.HI R51, RZ, 0x18, R51 ;  /* 0x00000018ff337819 */ /* 0x000fe40000011433 */
[C---:B------:R-:W-:Y:S02]  /*9270*/  PRMT R82, R57.reuse, 0x8880, RZ ;  /* 0x0000888039527816 */ /* 0x040fe400000000ff */
[----:B------:R-:W-:Y:S01]  /*9280*/  SHF.R.S32.HI R52, RZ, 0x18, R52 ;  /* 0x00000018ff347819 */ /* 0x000fe20000011434 */
[----:B------:R-:W2:Y:S01]  /*9290*/  LDTM.x32 R4, tmem[UR4+0x60] ;  /* 0x00006004000479ee */ /* 0x000ea200082c0000 */
[----:B------:R-:W-:Y:S01]  /*92a0*/  NOP ;  /* 0x0000000000007918 */ /* 0x000fe20000000000 */
[----:B------:R-:W-:Y:S02]  /*92b0*/  IADD3 R106, PT, PT, R106, 0xd0, RZ ;  /* 0x000000d06a6a7810 */ /* 0x000fe40007ffe0ff */
[----:B------:R-:W-:Y:S02]  /*92c0*/  SHF.R.S32.HI R53, RZ, 0x18, R56 ;  /* 0x00000018ff357819 */ /* 0x000fe40000011438 */
[----:B------:R-:W-:Y:S02]  /*92d0*/  LOP3.LUT R106, R106, 0xfefffff8, RZ, 0xc0, !PT ;  /* 0xfefffff86a6a7812 */ /* 0x000fe400078ec0ff */
[----:B------:R-:W-:Y:S02]  /*92e0*/  SHF.L.U32 R81, R57, 0x10, RZ ;  /* 0x0000001039517819 */ /* 0x000fe400000006ff */
[----:B--2---:R2:W-:Y:S01]  /*92f0*/  SYNCS.ARRIVE.TRANS64.RED.A1T0 RZ, [R106+URZ], RZ ;  /* 0x000000ff6aff79a7 */ /* 0x0045e200081004ff */
[----:B------:R-:W-:Y:S02]  /*9300*/  PRMT R79, R58, 0x8880, RZ ;  /* 0x000088803a4f7816 */ /* 0x000fe400000000ff */
[----:B------:R-:W-:Y:S02]  /*9310*/  SHF.R.S32.HI R54, RZ, 0x18, R57 ;  /* 0x00000018ff367819 */ /* 0x000fe40000011439 */
[C---:B-1----:R-:W-:Y:S02]  /*9320*/  PRMT R73, R59.reuse, 0x8880, RZ ;  /* 0x000088803b497816 */ /* 0x042fe400000000ff */
[----:B------:R-:W-:Y:S02]  /*9330*/  SHF.R.S32.HI R55, RZ, 0x18, R58 ;  /* 0x00000018ff377819 */ /* 0x000fe4000001143a */
[----:B------:R-:W-:Y:S02]  /*9340*/  SHF.L.U32 R72, R59, 0x10, RZ ;  /* 0x000000103b487819 */ /* 0x000fe400000006ff */
[----:B------:R-:W-:Y:S02]  /*9350*/  PRMT R78, R60, 0x8880, RZ ;  /* 0x000088803c4e7816 */ /* 0x000fe400000000ff */
[----:B------:R-:W-:Y:S01]  /*9360*/  SHF.R.S32.HI R56, RZ, 0x18, R59 ;  /* 0x00000018ff387819 */ /* 0x000fe2000001143b */
[C---:B------:R-:W-:Y:S01]  /*9370*/  IMAD R0, R46.reuse, R4, RZ ;  /* 0x000000042e007224 */ /* 0x040fe200078e02ff */
[C---:B------:R-:W-:Y:S01]  /*9380*/  PRMT R70, R61.reuse, 0x8880, RZ ;  /* 0x000088803d467816 */ /* 0x040fe200000000ff */
[C---:B------:R-:W-:Y:S01]  /*9390*/  IMAD R2, R46.reuse, R5, RZ ;  /* 0x000000052e027224 */ /* 0x040fe200078e02ff */
[----:B------:R-:W-:Y:S01]  /*93a0*/  SHF.L.U32 R69, R61, 0x10, RZ ;  /* 0x000000103d457819 */ /* 0x000fe200000006ff */
[----:B------:R-:W-:Y:S01]  /*93b0*/  IMAD R3, R46, R6, RZ ;  /* 0x000000062e037224 */ /* 0x000fe200078e02ff */
[----:B------:R-:W-:Y:S01]  /*93c0*/  PRMT R67, R62, 0x8880, RZ ;  /* 0x000088803e437816 */ /* 0x000fe200000000ff */
[-C--:B------:R-:W-:Y:S01]  /*93d0*/  IMAD R0, R49, R50.reuse, R0 ;  /* 0x0000003231007224 */ /* 0x080fe200078e0200 */
[----:B------:R-:W-:Y:S01]  /*93e0*/  PRMT R64, R63, 0x8880, RZ ;  /* 0x000088803f407816 */ /* 0x000fe200000000ff */
[----:B------:R-:W-:Y:S01]  /*93f0*/  IMAD R7, R46, R7, RZ ;  /* 0x000000072e077224 */ /* 0x000fe200078e02ff */
[----:B------:R-:W-:Y:S01]  /*9400*/  SHF.L.U32 R80, R57, 0x8, RZ ;  /* 0x0000000839507819 */ /* 0x000fe200000006ff */
[-C--:B------:R-:W-:Y:S01]  /*9410*/  IMAD R2, R51, R50.reuse, R2 ;  /* 0x0000003233027224 */ /* 0x080fe200078e0202 */
[----:B------:R-:W-:Y:S01]  /*9420*/  SHF.R.S32.HI R51, RZ, 0x18, R81 ;  /* 0x00000018ff337819 */ /* 0x000fe20000011451 */
[----:B------:R-:W-:Y:S01]  /*9430*/  IMAD R3, R52, R50, R3 ;  /* 0x0000003234037224 */ /* 0x000fe200078e0203 */
[----:B------:R-:W-:Y:S01]  /*9440*/  SHF.R.S32.HI R52, RZ, 0x18, R72 ;  /* 0x00000018ff347819 */ /* 0x000fe20000011448 */
[----:B------:R-:W-:Y:S01]  /*9450*/  IMAD.MOV.U32 R49, RZ, RZ, R82 ;  /* 0x000000ffff317224 */ /* 0x000fe200078e0052 */
[----:B------:R-:W-:Y:S01]  /*9460*/  SHF.R.S32.HI R57, RZ, 0x18, R60 ;  /* 0x00000018ff397819 */ /* 0x000fe2000001143c */
[----:B------:R-:W-:Y:S01]  /*9470*/  IMAD R8, R46, R8, RZ ;  /* 0x000000082e087224 */ /* 0x000fe200078e02ff */
[----:B------:R-:W-:Y:S01]  /*9480*/  SHF.L.U32 R74, R58, 0x8, RZ ;  /* 0x000000083a4a7819 */ /* 0x000fe200000006ff */
[----:B------:R-:W-:Y:S01]  /*9490*/  IMAD R7, R53, R50, R7 ;  /* 0x0000003235077224 */ /* 0x000fe200078e0207 */
[----:B------:R-:W-:Y:S01]  /*94a0*/  SHF.R.S32.HI R53, RZ, 0x18, R80 ;  /* 0x00000018ff357819 */ /* 0x000fe20000011450 */
[C---:B------:R-:W-:Y:S01]  /*94b0*/  IMAD R9, R46.reuse, R9, RZ ;  /* 0x000000092e097224 */ /* 0x040fe200078e02ff */
[----:B------:R-:W-:Y:S01]  /*94c0*/  SHF.R.S32.HI R58, RZ, 0x18, R61 ;  /* 0x00000018ff3a7819 */ /* 0x000fe2000001143d */
[C---:B------:R-:W-:Y:S01]  /*94d0*/  IMAD R10, R46.reuse, R10, RZ ;  /* 0x0000000a2e0a7224 */ /* 0x040fe200078e02ff */
[----:B------:R-:W-:Y:S01]  /*94e0*/  I2IP.S8.S32.SAT R109, R7, R3, RZ ;  /* 0x00000003076d7239 */ /* 0x000fe200000014ff */
[----:B------:R-:W-:Y:S01]  /*94f0*/  IMAD R8, R49, R50, R8 ;  /* 0x0000003231087224 */ /* 0x000fe200078e0208 */
[----:B------:R-:W-:Y:S01]  /*9500*/  MOV R49, R79 ;  /* 0x0000004f00317202 */ /* 0x000fe20000000f00 */
[----:B------:R-:W-:Y:S01]  /*9510*/  IMAD R11, R46, R11, RZ ;  /* 0x0000000b2e0b7224 */ /* 0x000fe200078e02ff */
[----:B------:R-:W-:Y:S01]  /*9520*/  I2IP.S8.S32.SAT R112, R2, R0, R109 ;  /* 0x0000000002707239 */ /* 0x000fe2000000146d */
[-C--:B------:R-:W-:Y:S01]  /*9530*/  IMAD R9, R51, R50.reuse, R9 ;  /* 0x0000003233097224 */ /* 0x080fe200078e0209 */
[----:B------:R-:W-:Y:S01]  /*9540*/  SHF.R.S32.HI R51, RZ, 0x18, R77 ;  /* 0x00000018ff337819 */ /* 0x000fe2000001144d */
[----:B------:R-:W-:Y:S01]  /*9550*/  IMAD R10, R53, R50, R10 ;  /* 0x00000032350a7224 */ /* 0x000fe200078e020a */
[----:B------:R-:W-:Y:S01]  /*9560*/  SHF.L.U32 R71, R59, 0x8, RZ ;  /* 0x000000083b477819 */ /* 0x000fe200000006ff */
[----:B------:R-:W-:Y:S01]  /*9570*/  IMAD R4, R46, R12, RZ ;  /* 0x0000000c2e047224 */ /* 0x000fe200078e02ff */
[----:B------:R-:W-:Y:S01]  /*9580*/  SHF.R.S32.HI R59, RZ, 0x18, R62 ;  /* 0x00000018ff3b7819 */ /* 0x000fe2000001143e */
[-C--:B------:R-:W-:Y:S01]  /*9590*/  IMAD R11, R54, R50.reuse, R11 ;  /* 0x00000032360b7224 */ /* 0x080fe200078e020b */
[----:B------:R-:W-:Y:S01]  /*95a0*/  SHF.R.S32.HI R53, RZ, 0x18, R71 ;  /* 0x00000018ff357819 */ /* 0x000fe20000011447 */
[----:B------:R-:W-:Y:S01]  /*95b0*/  IMAD R5, R46, R13, RZ ;  /* 0x0000000d2e057224 */ /* 0x000fe200078e02ff */
[----:B------:R-:W-:Y:S01]  /*95c0*/  SHF.L.U32 R75, R60, 0x8, RZ ;  /* 0x000000083c4b7819 */ /* 0x000fe200000006ff */
[----:B------:R-:W-:Y:S01]  /*95d0*/  IMAD R4, R49, R50, R4 ;  /* 0x0000003231047224 */ /* 0x000fe200078e0204 */
[----:B------:R-:W-:Y:S01]  /*95e0*/  SHF.R.S32.HI R49, RZ, 0x18, R74 ;  /* 0x00000018ff317819 */ /* 0x000fe2000001144a */
[C---:B------:R-:W-:Y:S01]  /*95f0*/  IMAD R6, R46.reuse, R14, RZ ;  /* 0x0000000e2e067224 */ /* 0x040fe200078e02ff */
[----:B------:R-:W-:Y:S01]  /*9600*/  I2IP.S8.S32.SAT R113, R11, R10, RZ ;  /* 0x0000000a0b717239 */ /* 0x000fe200000014ff */
[C---:B------:R-:W-:Y:S01]  /*9610*/  IMAD R15, R46.reuse, R15, RZ ;  /* 0x0000000f2e0f7224 */ /* 0x040fe200078e02ff */
[----:B------:R-:W-:Y:S01]  /*9620*/  SHF.R.S32.HI R60, RZ, 0x18, R63 ;  /* 0x00000018ff3c7819 */ /* 0x000fe2000001143f */
[----:B------:R-:W-:Y:S01]  /*9630*/  IMAD R5, R51, R50, R5 ;  /* 0x0000003233057224 */ /* 0x000fe200078e0205 */
[----:B------:R-:W-:Y:S01]  /*9640*/  MOV R51, R73 ;  /* 0x0000004900337202 */ /* 0x000fe20000000f00 */
[C---:B------:R-:W-:Y:S01]  /*9650*/  IMAD R12, R46.reuse, R16, RZ ;  /* 0x000000102e0c7224 */ /* 0x040fe200078e02ff */
[----:B------:R-:W-:Y:S01]  /*9660*/  I2IP.S8.S32.SAT R113, R9, R8, R113 ;  /* 0x0000000809717239 */ /* 0x000fe20000001471 */
[----:B------:R-:W-:Y:S01]  /*9670*/  IMAD R6, R49, R50, R6 ;  /* 0x0000003231067224 */ /* 0x000fe200078e0206 */
[----:B------:R-:W-:Y:S01]  /*9680*/  MOV R49, R78 ;  /* 0x0000004e00317202 */ /* 0x000fe20000000f00 */
[----:B------:R-:W-:Y:S01]  /*9690*/  IMAD R13, R46, R17, RZ ;  /* 0x000000112e0d7224 */ /* 0x000fe200078e02ff */
[----:B------:R-:W-:Y:S01]  /*96a0*/  SHF.L.U32 R68, R61, 0x8, RZ ;  /* 0x000000083d447819 */ /* 0x000fe200000006ff */
[----:B------:R-:W-:Y:S01]  /*96b0*/  IMAD R15, R55, R50, R15 ;  /* 0x00000032370f7224 */ /* 0x000fe200078e020f */
[----:B------:R-:W-:Y:S01]  /*96c0*/  SHF.L.U32 R65, R62, 0x8, RZ ;  /* 0x000000083e417819 */ /* 0x000fe200000006ff */
[C---:B------:R-:W-:Y:S01]  /*96d0*/  IMAD R14, R46.reuse, R18, RZ ;  /* 0x000000122e0e7224 */ /* 0x040fe200078e02ff */
[----:B------:R-:W-:Y:S01]  /*96e0*/  SHF.L.U32 R62, R63, 0x10, RZ ;  /* 0x000000103f3e7819 */ /* 0x000fe200000006ff */
[----:B------:R-:W-:Y:S01]  /*96f0*/  IMAD R12, R51, R50, R12 ;  /* 0x00000032330c7224 */ /* 0x000fe200078e020c */
[----:B------:R-:W-:Y:S01]  /*9700*/  I2IP.S8.S32.SAT R114, R15, R6, RZ ;  /* 0x000000060f727239 */ /* 0x000fe200000014ff */
[----:B------:R-:W-:Y:S01]  /*9710*/  IMAD R19, R46, R19, RZ ;  /* 0x000000132e137224 */ /* 0x000fe200078e02ff */
[----:B------:R-:W-:Y:S01]  /*9720*/  SHF.R.S32.HI R51, RZ, 0x18, R76 ;  /* 0x00000018ff337819 */ /* 0x000fe2000001144c */
[----:B------:R-:W-:Y:S01]  /*9730*/  IMAD R13, R52, R50, R13 ;  /* 0x00000032340d7224 */ /* 0x000fe200078e020d */
[----:B------:R-:W-:Y:S01]  /*9740*/  I2IP.S8.S32.SAT R114, R5, R4, R114 ;  /* 0x0000000405727239 */ /* 0x000fe20000001472 */
[C---:B------:R-:W-:Y:S01]  /*9750*/  IMAD R16, R46.reuse, R20, RZ ;  /* 0x000000142e107224 */ /* 0x040fe200078e02ff */
[----:B------:R-:W-:Y:S01]  /*9760*/  SHF.R.S32.HI R52, RZ, 0x18, R62 ;  /* 0x00000018ff347819 */ /* 0x000fe2000001143e */
[-C--:B------:R-:W-:Y:S01]  /*9770*/  IMAD R14, R53, R50.reuse, R14 ;  /* 0x00000032350e7224 */ /* 0x080fe200078e020e */
[----:B------:R-:W-:Y:S01]  /*9780*/  SHF.R.S32.HI R53, RZ, 0x18, R75 ;  /* 0x00000018ff357819 */ /* 0x000fe2000001144b */
[----:B------:R-:W-:Y:S01]  /*9790*/  IMAD R17, R46, R21, RZ ;  /* 0x000000152e117224 */ /* 0x000fe200078e02ff */
[----:B------:R-:W-:Y:S01]  /*97a0*/  SHF.L.U32 R61, R63, 0x8, RZ ;  /* 0x000000083f3d7819 */ /* 0x000fe200000006ff */
[----:B------:R-:W-:Y:S01]  /*97b0*/  IMAD R19, R56, R50, R19 ;  /* 0x0000003238137224 */ /* 0x000fe200078e0213 */
[----:B------:R-:W-:Y:S01]  /*97c0*/  IADD3 R44, PT, PT, R44, 0x1, RZ ;  /* 0x000000012c2c7810 */ /* 0x000fe20007ffe0ff */
[C---:B------:R-:W-:Y:S02]  /*97d0*/  IMAD R18, R46.reuse, R22, RZ ;  /* 0x000000162e127224 */ /* 0x040fe400078e02ff */
[----:B------:R-:W-:Y:S01]  /*97e0*/  IMAD R16, R49, R50, R16 ;  /* 0x0000003231107224 */ /* 0x000fe200078e0210 */
[----:B------:R-:W-:Y:S01]  /*97f0*/  I2IP.S8.S32.SAT R115, R19, R14, RZ ;  /* 0x0000000e13737239 */ /* 0x000fe200000014ff */
[C---:B------:R-:W-:Y:S02]  /*9800*/  IMAD R23, R46.reuse, R23, RZ ;  /* 0x000000172e177224 */ /* 0x040fe400078e02ff */
[----:B------:R-:W-:Y:S01]  /*9810*/  IMAD R17, R51, R50, R17 ;  /* 0x0000003233117224 */ /* 0x000fe200078e0211 */
[----:B------:R-:W-:Y:S01]  /*9820*/  I2IP.S8.S32.SAT R115, R13, R12, R115 ;  /* 0x0000000c0d737239 */ /* 0x000fe20000001473 */
[C---:B------:R-:W-:Y:S01]  /*9830*/  IMAD R20, R46.reuse, R24, RZ ;  /* 0x000000182e147224 */ /* 0x040fe200078e02ff */
[----:B------:R-:W-:Y:S01]  /*9840*/  SHF.R.S32.HI R51, RZ, 0x18, R69 ;  /* 0x00000018ff337819 */ /* 0x000fe20000011445 */
[-C--:B------:R-:W-:Y:S01]  /*9850*/  IMAD R18, R53, R50.reuse, R18 ;  /* 0x0000003235127224 */ /* 0x080fe200078e0212 */
[----:B------:R-:W-:Y:S01]  /*9860*/  SHF.R.S32.HI R53, RZ, 0x18, R68 ;  /* 0x00000018ff357819 */ /* 0x000fe20000011444 */
[----:B------:R-:W-:Y:S01]  /*9870*/  IMAD.MOV.U32 R49, RZ, RZ, R70 ;  /* 0x000000ffff317224 */ /* 0x000fe200078e0046 */
[----:B------:R2:W-:Y:S01]  /*9880*/  STS.128 [R95+UR49+0x5200], R112 ;  /* 0x005200705f007988 */ /* 0x0005e20008000c31 */
[C---:B------:R-:W-:Y:S02]  /*9890*/  IMAD R21, R46.reuse, R25, RZ ;  /* 0x000000192e157224 */ /* 0x040fe400078e02ff */
[----:B------:R-:W-:Y:S02]  /*98a0*/  IMAD R23, R57, R50, R23 ;  /* 0x0000003239177224 */ /* 0x000fe400078e0217 */
[C---:B------:R-:W-:Y:S02]  /*98b0*/  IMAD R22, R46.reuse, R26, RZ ;  /* 0x0000001a2e167224 */ /* 0x040fe400078e02ff */
[----:B------:R-:W-:Y:S01]  /*98c0*/  IMAD R20, R49, R50, R20 ;  /* 0x0000003231147224 */ /* 0x000fe200078e0214 */
[----:B------:R-:W-:Y:S01]  /*98d0*/  I2IP.S8.S32.SAT R116, R23, R18, RZ ;  /* 0x0000001217747239 */ /* 0x000fe200000014ff */
[C---:B------:R-:W-:Y:S01]  /*98e0*/  IMAD R27, R46.reuse, R27, RZ ;  /* 0x0000001b2e1b7224 */ /* 0x040fe200078e02ff */
[----:B------:R-:W-:Y:S01]  /*98f0*/  MOV R49, R67 ;  /* 0x0000004300317202 */ /* 0x000fe20000000f00 */
[----:B------:R-:W-:Y:S01]  /*9900*/  IMAD R21, R51, R50, R21 ;  /* 0x0000003233157224 */ /* 0x000fe200078e0215 */
[----:B------:R-:W-:Y:S01]  /*9910*/  I2IP.S8.S32.SAT R116, R17, R16, R116 ;  /* 0x0000001011747239 */ /* 0x000fe20000001474 */
[----:B------:R-:W-:Y:S01]  /*9920*/  IMAD R24, R46, R28, RZ ;  /* 0x0000001c2e187224 */ /* 0x000fe200078e02ff */
[----:B------:R-:W-:Y:S01]  /*9930*/  SHF.R.S32.HI R51, RZ, 0x18, R66 ;  /* 0x00000018ff337819 */ /* 0x000fe20000011442 */
[-C--:B------:R-:W-:Y:S01]  /*9940*/  IMAD R22, R53, R50.reuse, R22 ;  /* 0x0000003235167224 */ /* 0x080fe200078e0216 */
[----:B------:R-:W-:Y:S01]  /*9950*/  SHF.R.S32.HI R53, RZ, 0x18, R61 ;  /* 0x00000018ff357819 */ /* 0x000fe2000001143d */
[-C--:B------:R-:W-:Y:S02]  /*9960*/  IMAD R27, R58, R50.reuse, R27 ;  /* 0x000000323a1b7224 */ /* 0x080fe400078e021b */
[C---:B------:R-:W-:Y:S02]  /*9970*/  IMAD R25, R46.reuse, R29, RZ ;  /* 0x0000001d2e197224 */ /* 0x040fe400078e02ff */
[----:B------:R-:W-:Y:S01]  /*9980*/  IMAD R24, R49, R50, R24 ;  /* 0x0000003231187224 */ /* 0x000fe200078e0218 */
[----:B------:R-:W-:Y:S01]  /*9990*/  SHF.R.S32.HI R49, RZ, 0x18, R65 ;  /* 0x00000018ff317819 */ /* 0x000fe20000011441 */
[C---:B------:R-:W-:Y:S01]  /*99a0*/  IMAD R26, R46.reuse, R30, RZ ;  /* 0x0000001e2e1a7224 */ /* 0x040fe200078e02ff */
[----:B------:R-:W-:Y:S01]  /*99b0*/  I2IP.S8.S32.SAT R117, R27, R22, RZ ;  /* 0x000000161b757239 */ /* 0x000fe200000014ff */
[C---:B------:R-:W-:Y:S02]  /*99c0*/  IMAD R31, R46.reuse, R31, RZ ;  /* 0x0000001f2e1f7224 */ /* 0x040fe400078e02ff */
[----:B------:R-:W-:Y:S01]  /*99d0*/  IMAD R25, R51, R50, R25 ;  /* 0x0000003233197224 */ /* 0x000fe200078e0219 */
[----:B------:R-:W-:Y:S01]  /*99e0*/  MOV R51, R64 ;  /* 0x0000004000337202 */ /* 0x000fe20000000f00 */
[C---:B------:R-:W-:Y:S01]  /*99f0*/  IMAD R28, R46.reuse, R32, RZ ;  /* 0x000000202e1c7224 */ /* 0x040fe200078e02ff */
[----:B------:R-:W-:Y:S01]  /*9a00*/  I2IP.S8.S32.SAT R117, R21, R20, R117 ;  /* 0x0000001415757239 */ /* 0x000fe20000001475 */
[-C--:B------:R-:W-:Y:S02]  /*9a10*/  IMAD R26, R49, R50.reuse, R26 ;  /* 0x00000032311a7224 */ /* 0x080fe400078e021a */
[C---:B------:R-:W-:Y:S02]  /*9a20*/  IMAD R29, R46.reuse, R33, RZ ;  /* 0x000000212e1d7224 */ /* 0x040fe400078e02ff */
[-C--:B------:R-:W-:Y:S02]  /*9a30*/  IMAD R31, R59, R50.reuse, R31 ;  /* 0x000000323b1f7224 */ /* 0x080fe400078e021f */
[----:B------:R-:W-:Y:S02]  /*9a40*/  IMAD R28, R51, R50, R28 ;  /* 0x00000032331c7224 */ /* 0x000fe400078e021c */
[----:B------:R-:W-:Y:S01]  /*9a50*/  IMAD R30, R46, R34, RZ ;  /* 0x000000222e1e7224 */ /* 0x000fe200078e02ff */
[----:B------:R-:W-:Y:S01]  /*9a60*/  I2IP.S8.S32.SAT R109, R31, R26, RZ ;  /* 0x0000001a1f6d7239 */ /* 0x000fe200000014ff */
[----:B------:R-:W-:Y:S02]  /*9a70*/  IMAD R29, R52, R50, R29 ;  /* 0x00000032341d7224 */ /* 0x000fe400078e021d */
[----:B------:R-:W-:Y:S01]  /*9a80*/  IMAD R35, R46, R35, RZ ;  /* 0x000000232e237224 */ /* 0x000fe200078e02ff */
[----:B------:R-:W-:Y:S01]  /*9a90*/  I2IP.S8.S32.SAT R118, R25, R24, R109 ;  /* 0x0000001819767239 */ /* 0x000fe2000000146d */
[-C--:B------:R-:W-:Y:S02]  /*9aa0*/  IMAD R30, R53, R50.reuse, R30 ;  /* 0x00000032351e7224 */ /* 0x080fe400078e021e */
        /* <DEDUP_REMOVED lines=9> */
[----:B-1----:R-:W1:Y:S02]  /*9b40*/  FENCE.VIEW.ASYNC.S ;  /* 0x00000000000073c6 */ /* 0x002e640000000000 */
[----:B-1----:R-:W-:Y:S06]  /*9b50*/  BAR.SYNC.DEFER_BLOCKING 0x1, 0x80 ;  /* 0x0042000000007b1d */ /* 0x002fec0000010000 */
        /* <DEDUP_REMOVED lines=14> */
[----:B-1----:R-:W-:Y:S04]  /*9c40*/  DEPBAR.LE SB0, 0x1 ;  /* 0x000080400000791a */ /* 0x002fe80000000000 */
.L_x_141:
[----:B------:R-:W-:Y:S05]  /*9c50*/  BSYNC.RECONVERGENT B0 ;  /* 0x0000000000007941 */ /* 0x000fea0003800200 */
.L_x_140:
[----:B------:R-:W-:Y:S01]  /*9c60*/  BAR.SYNC.DEFER_BLOCKING 0x1, 0x80 ;  /* 0x0042000000007b1d */ /* 0x000fe20000010000 */
[----:B------:R-:W-:Y:S01]  /*9c70*/  ISETP.NE.AND P2, PT, R105, RZ, PT ;  /* 0x000000ff6900720c */ /* 0x000fe20003f45270 */
[----:B------:R-:W-:Y:S01]  /*9c80*/  IMAD.IADD R20, R43, 0x1, R83 ;  /* 0x000000012b147824 */ /* 0x000fe200078e0253 */
[----:B------:R-:W-:Y:S01]  /*9c90*/  ISETP.NE.AND P0, PT, R107, 0x2, PT ;  /* 0x000000026b00780c */ /* 0x000fe20003f05270 */
[----:B------:R-:W-:Y:S01]  /*9ca0*/  IMAD.IADD R21, R45, 0x1, R90 ;  /* 0x000000012d157824 */ /* 0x000fe200078e025a */
[----:B------:R-:W-:Y:S02]  /*9cb0*/  ISETP.NE.AND P1, PT, R44, 0x4, PT ;  /* 0x000000042c00780c */ /* 0x000fe40003f25270 */
[----:B------:R-:W-:Y:S02]  /*9cc0*/  SEL R0, RZ, 0x1, P0 ;  /* 0x00000001ff007807 */ /* 0x000fe40000000000 */
[----:B------:R-:W-:Y:S02]  /*9cd0*/  SEL R3, RZ, 0x1, P1 ;  /* 0x00000001ff037807 */ /* 0x000fe40000800000 */
[----:B------:R-:W-:Y:S02]  /*9ce0*/  LOP3.LUT R101, R101, R0, RZ, 0x3c, !PT ;  /* 0x0000000065657212 */ /* 0x000fe400078e3cff */
[----:B------:R-:W-:Y:S02]  /*9cf0*/  LOP3.LUT R102, R102, R3, RZ, 0x3c, !PT ;  /* 0x0000000366667212 */ /* 0x000fe400078e3cff */
[----:B------:R-:W-:Y:S02]  /*9d00*/  @P2 R2UR UR36, R98 ;  /* 0x00000000622422ca */ /* 0x000fe400000e0000 */
[----:B------:R-:W-:Y:S02]  /*9d10*/  SEL R107, R107, RZ, P0 ;  /* 0x000000ff6b6b7207 */ /* 0x000fe40000000000 */
[----:B------:R-:W-:Y:S01]  /*9d20*/  SEL R44, R44, RZ, P1 ;  /* 0x000000ff2c2c7207 */ /* 0x000fe20000800000 */
[----:B------:R-:W-:Y:S10]  /*9d30*/  @P2 BRA `(.L_x_142) ;  /* 0xffffffb800f02947 */ /* 0x000ff4000383ffff */
[----:B------:R-:W-:Y:S05]  /*9d40*/  EXIT ;  /* 0x000000000000794d */ /* 0x000fea0003800000 */
.L_x_24:
[----:B--2---:R2:W4:Y:S02]  /*9d50*/  SYNCS.PHASECHK.TRANS64.TRYWAIT P0, [R3+URZ+0x100], R2 ;  /* 0x00010002030075a7 */ /* 0x00452400080011ff */
[----:B----4-:R-:W-:Y:S05]  /*9d60*/  @!P0 NANOSLEEP.SYNCS 0x989680 ;  /* 0x009896800000895d */ /* 0x010fea0003900000 */
[----:B------:R-:W4:Y:S02]  /*9d70*/  @!P0 SYNCS.PHASECHK.TRANS64 P0, [R3+URZ+0x100], R2 ;  /* 0x00010002030085a7 */ /* 0x000f2400080010ff */
[----:B----4-:R-:W-:Y:S05]  /*9d80*/  @!P0 BRA `(.L_x_24) ;  /* 0xfffffffc00f08947 */ /* 0x010fea000383ffff */
[----:B------:R-:W-:Y:S05]  /*9d90*/  BRA `(.L_x_143) ;  /* 0xffffff78009c7947 */ /* 0x000fea000383ffff */
.L_x_27:
[----:B-1----:R-:W-:-:S07]  /*9da0*/  MOV R2, UR33 ;  /* 0x0000002100027c02 */ /* 0x002fce0008000f00 */
.L_x_144:
[----:B-1----:R1:W2:Y:S02]  /*9db0*/  SYNCS.PHASECHK.TRANS64.TRYWAIT P0, [R2+URZ+0x20], R5 ;  /* 0x00002005020075a7 */ /* 0x0022a400080011ff */
[----:B--2---:R-:W-:Y:S05]  /*9dc0*/  @!P0 NANOSLEEP.SYNCS 0x989680 ;  /* 0x009896800000895d */ /* 0x004fea0003900000 */
[----:B------:R-:W2:Y:S02]  /*9dd0*/  @!P0 SYNCS.PHASECHK.TRANS64 P0, [R2+URZ+0x20], R5 ;  /* 0x00002005020085a7 */ /* 0x000ea400080010ff */
[----:B--2---:R-:W-:Y:S05]  /*9de0*/  @!P0 BRA `(.L_x_144) ;  /* 0xfffffffc00f08947 */ /* 0x004fea000383ffff */
[----:B------:R-:W-:Y:S05]  /*9df0*/  BRA `(.L_x_26) ;  /* 0xffffff7c00047947 */ /* 0x000fea000383ffff */
.L_x_34:
[----:B-1----:R-:W-:-:S07]  /*9e00*/  MOV R2, UR33 ;  /* 0x0000002100027c02 */ /* 0x002fce0008000f00 */
.L_x_145:
[----:B-1----:R1:W2:Y:S02]  /*9e10*/  SYNCS.PHASECHK.TRANS64.TRYWAIT P0, [R2+URZ+0x20], R5 ;  /* 0x00002005020075a7 */ /* 0x0022a400080011ff */
[----:B--2---:R-:W-:Y:S05]  /*9e20*/  @!P0 NANOSLEEP.SYNCS 0x989680 ;  /* 0x009896800000895d */ /* 0x004fea0003900000 */
[----:B------:R-:W2:Y:S02]  /*9e30*/  @!P0 SYNCS.PHASECHK.TRANS64 P0, [R2+URZ+0x20], R5 ;  /* 0x00002005020085a7 */ /* 0x000ea400080010ff */
[----:B--2---:R-:W-:Y:S05]  /*9e40*/  @!P0 BRA `(.L_x_145) ;  /* 0xfffffffc00f08947 */ /* 0x004fea000383ffff */
[----:B------:R-:W-:Y:S05]  /*9e50*/  BRA `(.L_x_33) ;  /* 0xffffff7c00f07947 */ /* 0x000fea000383ffff */
.L_x_39:
[----:B-1----:R1:W2:Y:S02]  /*9e60*/  SYNCS.PHASECHK.TRANS64.TRYWAIT P0, [R2+URZ+0x90], R3 ;  /* 0x00009003020075a7 */ /* 0x0022a400080011ff */
[----:B--2---:R-:W-:Y:S05]  /*9e70*/  @!P0 NANOSLEEP.SYNCS 0x989680 ;  /* 0x009896800000895d */ /* 0x004fea0003900000 */
[----:B------:R-:W2:Y:S02]  /*9e80*/  @!P0 SYNCS.PHASECHK.TRANS64 P0, [R2+URZ+0x90], R3 ;  /* 0x00009003020085a7 */ /* 0x000ea400080010ff */
[----:B--2---:R-:W-:Y:S05]  /*9e90*/  @!P0 BRA `(.L_x_39) ;  /* 0xfffffffc00f08947 */ /* 0x004fea000383ffff */
[----:B------:R-:W-:Y:S05]  /*9ea0*/  BRA `(.L_x_146) ;  /* 0xffffff8000bc7947 */ /* 0x000fea000383ffff */
.L_x_43:
[----:B---3--:R-:W-:-:S07]  /*9eb0*/  MOV R0, UR4 ;  /* 0x0000000400007c02 */ /* 0x008fce0008000f00 */
.L_x_147:
[----:B-1----:R1:W2:Y:S02]  /*9ec0*/  SYNCS.PHASECHK.TRANS64.TRYWAIT P0, [R0+URZ], R3 ;  /* 0x00000003000075a7 */ /* 0x0022a400080011ff */
[----:B--2---:R-:W-:Y:S05]  /*9ed0*/  @!P0 NANOSLEEP.SYNCS 0x989680 ;  /* 0x009896800000895d */ /* 0x004fea0003900000 */
[----:B------:R-:W2:Y:S02]  /*9ee0*/  @!P0 SYNCS.PHASECHK.TRANS64 P0, [R0+URZ], R3 ;  /* 0x00000003000085a7 */ /* 0x000ea400080010ff */
[----:B--2---:R-:W-:Y:S05]  /*9ef0*/  @!P0 BRA `(.L_x_147) ;  /* 0xfffffffc00f08947 */ /* 0x004fea000383ffff */
[----:B------:R-:W-:Y:S05]  /*9f00*/  BRA `(.L_x_148) ;  /* 0xffffff88002c7947 */ /* 0x000fea000383ffff */
.L_x_44:
[----:B---3--:R-:W-:-:S07]  /*9f10*/  MOV R0, UR4 ;  /* 0x0000000400007c02 */ /* 0x008fce0008000f00 */
.L_x_149:
[----:B-1----:R1:W2:Y:S02]  /*9f20*/  SYNCS.PHASECHK.TRANS64.TRYWAIT P0, [R0+URZ], R3 ;  /* 0x00000003000075a7 */ /* 0x0022a400080011ff */
[----:B--2---:R-:W-:Y:S05]  /*9f30*/  @!P0 NANOSLEEP.SYNCS 0x989680 ;  /* 0x009896800000895d */ /* 0x004fea0003900000 */
[----:B------:R-:W2:Y:S02]  /*9f40*/  @!P0 SYNCS.PHASECHK.TRANS64 P0, [R0+URZ], R3 ;  /* 0x00000003000085a7 */ /* 0x000ea400080010ff */
[----:B--2---:R-:W-:Y:S05]  /*9f50*/  @!P0 BRA `(.L_x_149) ;  /* 0xfffffffc00f08947 */ /* 0x004fea000383ffff */
[----:B------:R-:W-:Y:S05]  /*9f60*/  BRA `(.L_x_150) ;  /* 0xffffff8800387947 */ /* 0x000fea000383ffff */
.L_x_45:
[----:B---3--:R-:W-:-:S07]  /*9f70*/  MOV R0, UR4 ;  /* 0x0000000400007c02 */ /* 0x008fce0008000f00 */
.L_x_151:
[----:B-1----:R1:W2:Y:S02]  /*9f80*/  SYNCS.PHASECHK.TRANS64.TRYWAIT P0, [R0+URZ], R3 ;  /* 0x00000003000075a7 */ /* 0x0022a400080011ff */
[----:B--2---:R-:W-:Y:S05]  /*9f90*/  @!P0 NANOSLEEP.SYNCS 0x989680 ;  /* 0x009896800000895d */ /* 0x004fea0003900000 */
[----:B------:R-:W2:Y:S02]  /*9fa0*/  @!P0 SYNCS.PHASECHK.TRANS64 P0, [R0+URZ], R3 ;  /* 0x00000003000085a7 */ /* 0x000ea400080010ff */
[----:B--2---:R-:W-:Y:S05]  /*9fb0*/  @!P0 BRA `(.L_x_151) ;  /* 0xfffffffc00f08947 */ /* 0x004fea000383ffff */
[----:B------:R-:W-:Y:S05]  /*9fc0*/  BRA `(.L_x_152) ;  /* 0xffffff8800447947 */ /* 0x000fea000383ffff */
.L_x_48:
[----:B-1----:R1:W2:Y:S02]  /*9fd0*/  SYNCS.PHASECHK.TRANS64.TRYWAIT P0, [R0+URZ+0xf0], R5 ;  /* 0x0000f005000075a7 */ /* 0x0022a400080011ff */
[----:B--2---:R-:W-:Y:S05]  /*9fe0*/  @!P0 NANOSLEEP.SYNCS 0x989680 ;  /* 0x009896800000895d */ /* 0x004fea0003900000 */
[----:B------:R-:W2:Y:S02]  /*9ff0*/  @!P0 SYNCS.PHASECHK.TRANS64 P0, [R0+URZ+0xf0], R5 ;  /* 0x0000f005000085a7 */ /* 0x000ea400080010ff */
[----:B--2---:R-:W-:Y:S05]  /*a000*/  @!P0 BRA `(.L_x_48) ;  /* 0xfffffffc00f08947 */ /* 0x004fea000383ffff */
[----:B------:R-:W-:Y:S05]  /*a010*/  BRA `(.L_x_153) ;  /* 0xffffff8800a47947 */ /* 0x000fea000383ffff */
.L_x_49:
[----:B------:R-:W-:-:S07]  /*a020*/  MOV R0, UR5 ;  /* 0x0000000500007c02 */ /* 0x000fce0008000f00 */
.L_x_154:
[----:B-1----:R1:W2:Y:S02]  /*a030*/  SYNCS.PHASECHK.TRANS64.TRYWAIT P0, [R0+URZ+0xa0], R7 ;  /* 0x0000a007000075a7 */ /* 0x0022a400080011ff */
[----:B--2---:R-:W-:Y:S05]  /*a040*/  @!P0 NANOSLEEP.SYNCS 0x989680 ;  /* 0x009896800000895d */ /* 0x004fea0003900000 */
[----:B------:R-:W2:Y:S02]  /*a050*/  @!P0 SYNCS.PHASECHK.TRANS64 P0, [R0+URZ+0xa0], R7 ;  /* 0x0000a007000085a7 */ /* 0x000ea400080010ff */
[----:B--2---:R-:W-:Y:S05]  /*a060*/  @!P0 BRA `(.L_x_154) ;  /* 0xfffffffc00f08947 */ /* 0x004fea000383ffff */
[----:B------:R-:W-:Y:S05]  /*a070*/  BRA `(.L_x_155) ;  /* 0xffffff8800b47947 */ /* 0x000fea000383ffff */
.L_x_50:
[----:B-1----:R1:W2:Y:S02]  /*a080*/  SYNCS.PHASECHK.TRANS64.TRYWAIT P1, [R0+URZ+0x90], R5 ;  /* 0x00009005000075a7 */ /* 0x0022a400080211ff */
[----:B--2---:R-:W-:Y:S05]  /*a090*/  @!P1 NANOSLEEP.SYNCS 0x989680 ;  /* 0x009896800000995d */ /* 0x004fea0003900000 */
[----:B------:R-:W2:Y:S02]  /*a0a0*/  @!P1 SYNCS.PHASECHK.TRANS64 P1, [R0+URZ+0x90], R5 ;  /* 0x00009005000095a7 */ /* 0x000ea400080210ff */
[----:B--2---:R-:W-:Y:S05]  /*a0b0*/  @!P1 BRA `(.L_x_50) ;  /* 0xfffffffc00f09947 */ /* 0x004fea000383ffff */
[----:B------:R-:W-:Y:S05]  /*a0c0*/  BRA `(.L_x_156) ;  /* 0xffffff8800e47947 */ /* 0x000fea000383ffff */
.L_x_53:
[----:B------:R-:W-:-:S07]  /*a0d0*/  MOV R0, UR5 ;  /* 0x0000000500007c02 */ /* 0x000fce0008000f00 */
.L_x_157:
[----:B-1----:R1:W2:Y:S02]  /*a0e0*/  SYNCS.PHASECHK.TRANS64.TRYWAIT P0, [R0+URZ+0xa0], R3 ;  /* 0x0000a003000075a7 */ /* 0x0022a400080011ff */
[----:B--2---:R-:W-:Y:S05]  /*a0f0*/  @!P0 NANOSLEEP.SYNCS 0x989680 ;  /* 0x009896800000895d */ /* 0x004fea0003900000 */
[----:B------:R-:W2:Y:S02]  /*a100*/  @!P0 SYNCS.PHASECHK.TRANS64 P0, [R0+URZ+0xa0], R3 ;  /* 0x0000a003000085a7 */ /* 0x000ea400080010ff */
[----:B--2---:R-:W-:Y:S05]  /*a110*/  @!P0 BRA `(.L_x_157) ;  /* 0xfffffffc00f08947 */ /* 0x004fea000383ffff */
[----:B------:R-:W-:Y:S05]  /*a120*/  BRA `(.L_x_52) ;  /* 0xffffff8c00387947 */ /* 0x000fea000383ffff */
.L_x_62:
[----:B-1----:R-:W-:-:S04]  /*a130*/  MOV R4, UR6 ;  /* 0x0000000600047c02 */ /* 0x002fc80008000f00 */
[----:B------:R1:W2:Y:S03]  /*a140*/  SYNCS.PHASECHK.TRANS64.TRYWAIT P0, [R4+URZ+0x8], R5 ;  /* 0x00000805040075a7 */ /* 0x0002a600080011ff */
[----:B--2---:R-:W-:Y:S05]  /*a150*/  @!P0 NANOSLEEP.SYNCS 0x989680 ;  /* 0x009896800000895d */ /* 0x004fea0003900000 */
[----:B------:R-:W2:Y:S02]  /*a160*/  @!P0 SYNCS.PHASECHK.TRANS64 P0, [R4+URZ+0x8], R5 ;  /* 0x00000805040085a7 */ /* 0x000ea400080010ff */
[----:B--2---:R-:W-:Y:S05]  /*a170*/  @!P0 BRA `(.L_x_62) ;  /* 0xfffffffc00ec8947 */ /* 0x004fea000383ffff */
[----:B------:R-:W-:Y:S05]  /*a180*/  BRA `(.L_x_61) ;  /* 0xffffff8c00ec7947 */ /* 0x000fea000383ffff */
.L_x_64:
[----:B------:R-:W-:Y:S01]  /*a190*/  BSSY B0, `(.L_x_158) ;  /* 0x0000006000007945 */ /* 0x000fe20003800000 */
[----:B------:R-:W-:-:S07]  /*a1a0*/  MOV R15, 0xffffffff ;  /* 0xffffffff000f7802 */ /* 0x000fce0000000f00 */
[----:B-1---5:R-:W-:Y:S05]  /*a1b0*/  WARPSYNC.COLLECTIVE R15, `(.L_x_159) ;  /* 0x000000000f0c7348 */ /* 0x022fea0003c00000 */
[----:B------:R-:W-:Y:S02]  /*a1c0*/  ELECT P6, UR79, PT ;  /* 0x00000000004f782f */ /* 0x000fe400038c0000 */
[----:B------:R-:W-:Y:S01]  /*a1d0*/  MOV R14, UR79 ;  /* 0x0000004f000e7c02 */ /* 0x000fe20008000f00 */
[----:B-1---5:R-:W-:Y:S10]  /*a1e0*/  ENDCOLLECTIVE ;  /* 0x000000000000791b */ /* 0x022ff40003800000 */
.L_x_159:
[----:B------:R-:W-:Y:S05]  /*a1f0*/  BSYNC B0 ;  /* 0x0000000000007941 */ /* 0x000fea0003800000 */
.L_x_158:
[----:B------:R-:W-:Y:S05]  /*a200*/  BRA `(.L_x_160) ;  /* 0xffffff90001c7947 */ /* 0x000fea000383ffff */
.L_x_66:
[----:B-1----:R-:W-:-:S04]  /*a210*/  MOV R2, UR6 ;  /* 0x0000000600027c02 */ /* 0x002fc80008000f00 */
[----:B------:R1:W2:Y:S03]  /*a220*/  SYNCS.PHASECHK.TRANS64.TRYWAIT P0, [R2+URZ+0x8], R3 ;  /* 0x00000803020075a7 */ /* 0x0002a600080011ff */
[----:B--2---:R-:W-:Y:S05]  /*a230*/  @!P0 NANOSLEEP.SYNCS 0x989680 ;  /* 0x009896800000895d */ /* 0x004fea0003900000 */
[----:B------:R-:W2:Y:S02]  /*a240*/  @!P0 SYNCS.PHASECHK.TRANS64 P0, [R2+URZ+0x8], R3 ;  /* 0x00000803020085a7 */ /* 0x000ea400080010ff */
[----:B--2---:R-:W-:Y:S05]  /*a250*/  @!P0 BRA `(.L_x_66) ;  /* 0xfffffffc00ec8947 */ /* 0x004fea000383ffff */
[----:B------:R-:W-:Y:S05]  /*a260*/  BRA `(.L_x_65) ;  /* 0xffffff9000207947 */ /* 0x000fea000383ffff */
.L_x_67:
[----:B-1----:R1:W2:Y:S02]  /*a270*/  SYNCS.PHASECHK.TRANS64.TRYWAIT P0, [R0+URZ+0x90], R5 ;  /* 0x00009005000075a7 */ /* 0x0022a400080011ff */
[----:B--2---:R-:W-:Y:S05]  /*a280*/  @!P0 NANOSLEEP.SYNCS 0x989680 ;  /* 0x009896800000895d */ /* 0x004fea0003900000 */
[----:B------:R-:W2:Y:S02]  /*a290*/  @!P0 SYNCS.PHASECHK.TRANS64 P0, [R0+URZ+0x90], R5 ;  /* 0x00009005000085a7 */ /* 0x000ea400080010ff */
[----:B--2---:R-:W-:Y:S05]  /*a2a0*/  @!P0 BRA `(.L_x_67) ;  /* 0xfffffffc00f08947 */ /* 0x004fea000383ffff */
[----:B------:R-:W-:Y:S05]  /*a2b0*/  BRA `(.L_x_161) ;  /* 0xffffff94002c7947 */ /* 0x000fea000383ffff */
.L_x_69:
[----:B------:R-:W-:-:S07]  /*a2c0*/  MOV R0, UR8 ;  /* 0x0000000800007c02 */ /* 0x000fce0008000f00 */
.L_x_162:
[----:B-1----:R1:W2:Y:S02]  /*a2d0*/  SYNCS.PHASECHK.TRANS64.TRYWAIT P0, [R0+URZ+0xd0], R5 ;  /* 0x0000d005000075a7 */ /* 0x0022a400080011ff */
[----:B--2---:R-:W-:Y:S05]  /*a2e0*/  @!P0 NANOSLEEP.SYNCS 0x989680 ;  /* 0x009896800000895d */ /* 0x004fea0003900000 */
[----:B------:R-:W2:Y:S02]  /*a2f0*/  @!P0 SYNCS.PHASECHK.TRANS64 P0, [R0+URZ+0xd0], R5 ;  /* 0x0000d005000085a7 */ /* 0x000ea400080010ff */
[----:B--2---:R-:W-:Y:S05]  /*a300*/  @!P0 BRA `(.L_x_162) ;  /* 0xfffffffc00f08947 */ /* 0x004fea000383ffff */
[----:B------:R-:W-:Y:S05]  /*a310*/  BRA `(.L_x_163) ;  /* 0xffffff9400787947 */ /* 0x000fea000383ffff */
.L_x_72:
[----:B------:R-:W-:Y:S07]  /*a320*/  MOV R0, UR14 ;  /* 0x0000000e00007c02 */ /* 0x000fee0008000f00 */
.L_x_164:
[----:B-1----:R1:W2:Y:S02]  /*a330*/  SYNCS.PHASECHK.TRANS64.TRYWAIT P0, [R0+URZ], R5 ;  /* 0x00000005000075a7 */ /* 0x0022a400080011ff */
[----:B--2---:R-:W-:Y:S05]  /*a340*/  @!P0 NANOSLEEP.SYNCS 0x989680 ;  /* 0x009896800000895d */ /* 0x004fea0003900000 */
[----:B------:R-:W2:Y:S02]  /*a350*/  @!P0 SYNCS.PHASECHK.TRANS64 P0, [R0+URZ], R5 ;  /* 0x00000005000085a7 */ /* 0x000ea400080010ff */
[----:B--2---:R-:W-:Y:S05]  /*a360*/  @!P0 BRA `(.L_x_164) ;  /* 0xfffffffc00f08947 */ /* 0x004fea000383ffff */
[----:B------:R-:W-:Y:S05]  /*a370*/  BRA `(.L_x_71) ;  /* 0xffffff94008c7947 */ /* 0x000fea000383ffff */
.L_x_76:
[----:B-1----:R-:W-:-:S07]  /*a380*/  MOV R0, UR8 ;  /* 0x0000000800007c02 */ /* 0x002fce0008000f00 */
.L_x_165:
[----:B-1----:R1:W2:Y:S02]  /*a390*/  SYNCS.PHASECHK.TRANS64.TRYWAIT P0, [R0+URZ], R3 ;  /* 0x00000003000075a7 */ /* 0x0022a400080011ff */
[----:B--2---:R-:W-:Y:S05]  /*a3a0*/  @!P0 NANOSLEEP.SYNCS 0x989680 ;  /* 0x009896800000895d */ /* 0x004fea0003900000 */
[----:B------:R-:W2:Y:S02]  /*a3b0*/  @!P0 SYNCS.PHASECHK.TRANS64 P0, [R0+URZ], R3 ;  /* 0x00000003000085a7 */ /* 0x000ea400080010ff */
[----:B--2---:R-:W-:Y:S05]  /*a3c0*/  @!P0 BRA `(.L_x_165) ;  /* 0xfffffffc00f08947 */ /* 0x004fea000383ffff */
[----:B------:R-:W-:Y:S05]  /*a3d0*/  BRA `(.L_x_166) ;  /* 0xffffff9800d07947 */ /* 0x000fea000383ffff */
.L_x_77:
[----:B------:R-:W-:-:S07]  /*a3e0*/  MOV R0, UR8 ;  /* 0x0000000800007c02 */ /* 0x000fce0008000f00 */
.L_x_167:
[----:B-1----:R1:W2:Y:S02]  /*a3f0*/  SYNCS.PHASECHK.TRANS64.TRYWAIT P0, [R0+URZ], R3 ;  /* 0x00000003000075a7 */ /* 0x0022a400080011ff */
[----:B--2---:R-:W-:Y:S05]  /*a400*/  @!P0 NANOSLEEP.SYNCS 0x989680 ;  /* 0x009896800000895d */ /* 0x004fea0003900000 */
[----:B------:R-:W2:Y:S02]  /*a410*/  @!P0 SYNCS.PHASECHK.TRANS64 P0, [R0+URZ], R3 ;  /* 0x00000003000085a7 */ /* 0x000ea400080010ff */
[----:B--2---:R-:W-:Y:S05]  /*a420*/  @!P0 BRA `(.L_x_167) ;  /* 0xfffffffc00f08947 */ /* 0x004fea000383ffff */
[----:B------:R-:W-:Y:S05]  /*a430*/  BRA `(.L_x_168) ;  /* 0xffffff9800dc7947 */ /* 0x000fea000383ffff */
.L_x_78:
[----:B------:R-:W-:-:S07]  /*a440*/  MOV R0, UR8 ;  /* 0x0000000800007c02 */ /* 0x000fce0008000f00 */
.L_x_169:
[----:B-1----:R1:W2:Y:S02]  /*a450*/  SYNCS.PHASECHK.TRANS64.TRYWAIT P0, [R0+URZ], R3 ;  /* 0x00000003000075a7 */ /* 0x0022a400080011ff */
[----:B--2---:R-:W-:Y:S05]  /*a460*/  @!P0 NANOSLEEP.SYNCS 0x989680 ;  /* 0x009896800000895d */ /* 0x004fea0003900000 */
[----:B------:R-:W2:Y:S02]  /*a470*/  @!P0 SYNCS.PHASECHK.TRANS64 P0, [R0+URZ], R3 ;  /* 0x00000003000085a7 */ /* 0x000ea400080010ff */
[----:B--2---:R-:W-:Y:S05]  /*a480*/  @!P0 BRA `(.L_x_169) ;  /* 0xfffffffc00f08947 */ /* 0x004fea000383ffff */
[----:B------:R-:W-:Y:S05]  /*a490*/  BRA `(.L_x_170) ;  /* 0xffffff9800e87947 */ /* 0x000fea000383ffff */
.L_x_81:
[----:B------:R-:W-:-:S07]  /*a4a0*/  MOV R0, UR7 ;  /* 0x0000000700007c02 */ /* 0x000fce0008000f00 */
.L_x_171:
[----:B-1----:R1:W2:Y:S02]  /*a4b0*/  SYNCS.PHASECHK.TRANS64.TRYWAIT P1, [R0+URZ+0x110], R3 ;  /* 0x00011003000075a7 */ /* 0x0022a400080211ff */
[----:B--2---:R-:W-:Y:S05]  /*a4c0*/  @!P1 NANOSLEEP.SYNCS 0x989680 ;  /* 0x009896800000995d */ /* 0x004fea0003900000 */
[----:B------:R-:W2:Y:S02]  /*a4d0*/  @!P1 SYNCS.PHASECHK.TRANS64 P1, [R0+URZ+0x110], R3 ;  /* 0x00011003000095a7 */ /* 0x000ea400080210ff */
[----:B--2---:R-:W-:Y:S05]  /*a4e0*/  @!P1 BRA `(.L_x_171) ;  /* 0xfffffffc00f09947 */ /* 0x004fea000383ffff */
[----:B------:R-:W-:Y:S05]  /*a4f0*/  BRA `(.L_x_172) ;  /* 0xffffff9c00347947 */ /* 0x000fea000383ffff */
.L_x_86:
[----:B--2---:R2:W4:Y:S02]  /*a500*/  SYNCS.PHASECHK.TRANS64.TRYWAIT P0, [R0+URZ+0x90], R3 ;  /* 0x00009003000075a7 */ /* 0x00452400080011ff */
[----:B----4-:R-:W-:Y:S05]  /*a510*/  @!P0 NANOSLEEP.SYNCS 0x989680 ;  /* 0x009896800000895d */ /* 0x010fea0003900000 */
[----:B------:R-:W4:Y:S02]  /*a520*/  @!P0 SYNCS.PHASECHK.TRANS64 P0, [R0+URZ+0x90], R3 ;  /* 0x00009003000085a7 */ /* 0x000f2400080010ff */
[----:B----4-:R-:W-:Y:S05]  /*a530*/  @!P0 BRA `(.L_x_86) ;  /* 0xfffffffc00f08947 */ /* 0x010fea000383ffff */
[----:B------:R-:W-:Y:S05]  /*a540*/  BRA `(.L_x_173) ;  /* 0xffffffa000487947 */ /* 0x000fea000383ffff */
.L_x_89:
[----:B------:R-:W-:Y:S07]  /*a550*/  MOV R0, UR7 ;  /* 0x0000000700007c02 */ /* 0x000fee0008000f00 */
.L_x_174:
[----:B--2---:R2:W4:Y:S02]  /*a560*/  SYNCS.PHASECHK.TRANS64.TRYWAIT P0, [R0+URZ+0x88], R3 ;  /* 0x00008803000075a7 */ /* 0x00452400080011ff */
[----:B----4-:R-:W-:Y:S05]  /*a570*/  @!P0 NANOSLEEP.SYNCS 0x989680 ;  /* 0x009896800000895d */ /* 0x010fea0003900000 */
[----:B------:R-:W4:Y:S02]  /*a580*/  @!P0 SYNCS.PHASECHK.TRANS64 P0, [R0+URZ+0x88], R3 ;  /* 0x00008803000085a7 */ /* 0x000f2400080010ff */
[----:B----4-:R-:W-:Y:S05]  /*a590*/  @!P0 BRA `(.L_x_174) ;  /* 0xfffffffc00f08947 */ /* 0x010fea000383ffff */
[----:B------:R-:W-:Y:S05]  /*a5a0*/  BRA `(.L_x_88) ;  /* 0xffffffa400287947 */ /* 0x000fea000383ffff */
.L_x_92:
[----:B------:R-:W-:Y:S07]  /*a5b0*/  MOV R3, UR7 ;  /* 0x0000000700037c02 */ /* 0x000fee0008000f00 */
.L_x_175:
[----:B-1----:R1:W2:Y:S02]  /*a5c0*/  SYNCS.PHASECHK.TRANS64.TRYWAIT P0, [R3+URZ+0x60], R12 ;  /* 0x0000600c030075a7 */ /* 0x0022a400080011ff */
[----:B--2---:R-:W-:Y:S05]  /*a5d0*/  @!P0 NANOSLEEP.SYNCS 0x989680 ;  /* 0x009896800000895d */ /* 0x004fea0003900000 */
[----:B------:R-:W2:Y:S02]  /*a5e0*/  @!P0 SYNCS.PHASECHK.TRANS64 P0, [R3+URZ+0x60], R12 ;  /* 0x0000600c030085a7 */ /* 0x000ea400080010ff */
[----:B--2---:R-:W-:Y:S05]  /*a5f0*/  @!P0 BRA `(.L_x_175) ;  /* 0xfffffffc00f08947 */ /* 0x004fea000383ffff */
[----:B------:R-:W-:Y:S05]  /*a600*/  BRA `(.L_x_176) ;  /* 0xffffffa400a07947 */ /* 0x000fea000383ffff */
.L_x_93:
[----:B-1----:R-:W-:Y:S07]  /*a610*/  MOV R3, UR7 ;  /* 0x0000000700037c02 */ /* 0x002fee0008000f00 */
.L_x_177:
[----:B-1----:R1:W2:Y:S02]  /*a620*/  SYNCS.PHASECHK.TRANS64.TRYWAIT P0, [R3+URZ+0x68], R12 ;  /* 0x0000680c030075a7 */ /* 0x0022a400080011ff */
[----:B--2---:R-:W-:Y:S05]  /*a630*/  @!P0 NANOSLEEP.SYNCS 0x989680 ;  /* 0x009896800000895d */ /* 0x004fea0003900000 */
[----:B------:R-:W2:Y:S02]  /*a640*/  @!P0 SYNCS.PHASECHK.TRANS64 P0, [R3+URZ+0x68], R12 ;  /* 0x0000680c030085a7 */ /* 0x000ea400080010ff */
[----:B--2---:R-:W-:Y:S05]  /*a650*/  @!P0 BRA `(.L_x_177) ;  /* 0xfffffffc00f08947 */ /* 0x004fea000383ffff */
[----:B------:R-:W-:Y:S05]  /*a660*/  BRA `(.L_x_178) ;  /* 0xffffffa400fc7947 */ /* 0x000fea000383ffff */
.L_x_94:
[----:B-1----:R-:W-:Y:S07]  /*a670*/  MOV R3, UR7 ;  /* 0x0000000700037c02 */ /* 0x002fee0008000f00 */
.L_x_179:
[----:B-1----:R1:W2:Y:S02]  /*a680*/  SYNCS.PHASECHK.TRANS64.TRYWAIT P0, [R3+URZ+0x70], R12 ;  /* 0x0000700c030075a7 */ /* 0x0022a400080011ff */
[----:B--2---:R-:W-:Y:S05]  /*a690*/  @!P0 NANOSLEEP.SYNCS 0x989680 ;  /* 0x009896800000895d */ /* 0x004fea0003900000 */
[----:B------:R-:W2:Y:S02]  /*a6a0*/  @!P0 SYNCS.PHASECHK.TRANS64 P0, [R3+URZ+0x70], R12 ;  /* 0x0000700c030085a7 */ /* 0x000ea400080010ff */
[----:B--2---:R-:W-:Y:S05]  /*a6b0*/  @!P0 BRA `(.L_x_179) ;  /* 0xfffffffc00f08947 */ /* 0x004fea000383ffff */
[----:B------:R-:W-:Y:S05]  /*a6c0*/  BRA `(.L_x_180) ;  /* 0xffffffa800587947 */ /* 0x000fea000383ffff */
.L_x_95:
[----:B------:R-:W-:Y:S07]  /*a6d0*/  MOV R3, UR7 ;  /* 0x0000000700037c02 */ /* 0x000fee0008000f00 */
.L_x_181:
[----:B-1----:R1:W2:Y:S02]  /*a6e0*/  SYNCS.PHASECHK.TRANS64.TRYWAIT P0, [R3+URZ+0x78], R12 ;  /* 0x0000780c030075a7 */ /* 0x0022a400080011ff */
[----:B--2---:R-:W-:Y:S05]  /*a6f0*/  @!P0 NANOSLEEP.SYNCS 0x989680 ;  /* 0x009896800000895d */ /* 0x004fea0003900000 */
[----:B------:R-:W2:Y:S02]  /*a700*/  @!P0 SYNCS.PHASECHK.TRANS64 P0, [R3+URZ+0x78], R12 ;  /* 0x0000780c030085a7 */ /* 0x000ea400080010ff */
[----:B--2---:R-:W-:Y:S05]  /*a710*/  @!P0 BRA `(.L_x_181) ;  /* 0xfffffffc00f08947 */ /* 0x004fea000383ffff */
[----:B------:R-:W-:Y:S05]  /*a720*/  BRA `(.L_x_182) ;  /* 0xffffffa800f87947 */ /* 0x000fea000383ffff */
.L_x_97:
[----:B------:R-:W-:-:S07]  /*a730*/  MOV R0, UR7 ;  /* 0x0000000700007c02 */ /* 0x000fce0008000f00 */
.L_x_183:
[----:B-1----:R1:W4:Y:S02]  /*a740*/  SYNCS.PHASECHK.TRANS64.TRYWAIT P0, [R0+URZ+0x60], R3 ;  /* 0x00006003000075a7 */ /* 0x00232400080011ff */
[----:B----4-:R-:W-:Y:S05]  /*a750*/  @!P0 NANOSLEEP.SYNCS 0x989680 ;  /* 0x009896800000895d */ /* 0x010fea0003900000 */
[----:B------:R-:W4:Y:S02]  /*a760*/  @!P0 SYNCS.PHASECHK.TRANS64 P0, [R0+URZ+0x60], R3 ;  /* 0x00006003000085a7 */ /* 0x000f2400080010ff */
[----:B----4-:R-:W-:Y:S05]  /*a770*/  @!P0 BRA `(.L_x_183) ;  /* 0xfffffffc00f08947 */ /* 0x010fea000383ffff */
[----:B------:R-:W-:Y:S05]  /*a780*/  BRA `(.L_x_184) ;  /* 0xffffffac00807947 */ /* 0x000fea000383ffff */
.L_x_98:
[----:B-1----:R-:W-:-:S07]  /*a790*/  MOV R0, UR7 ;  /* 0x0000000700007c02 */ /* 0x002fce0008000f00 */
.L_x_185:
[----:B-1----:R1:W4:Y:S02]  /*a7a0*/  SYNCS.PHASECHK.TRANS64.TRYWAIT P0, [R0+URZ+0x68], R3 ;  /* 0x00006803000075a7 */ /* 0x00232400080011ff */
[----:B----4-:R-:W-:Y:S05]  /*a7b0*/  @!P0 NANOSLEEP.SYNCS 0x989680 ;  /* 0x009896800000895d */ /* 0x010fea0003900000 */
[----:B------:R-:W4:Y:S02]  /*a7c0*/  @!P0 SYNCS.PHASECHK.TRANS64 P0, [R0+URZ+0x68], R3 ;  /* 0x00006803000085a7 */ /* 0x000f2400080010ff */
[----:B----4-:R-:W-:Y:S05]  /*a7d0*/  @!P0 BRA `(.L_x_185) ;  /* 0xfffffffc00f08947 */ /* 0x010fea000383ffff */
[----:B------:R-:W-:Y:S05]  /*a7e0*/  BRA `(.L_x_186) ;  /* 0xffffffac00707947 */ /* 0x000fea000383ffff */
.L_x_99:
[----:B-1----:R-:W-:-:S07]  /*a7f0*/  MOV R0, UR7 ;  /* 0x0000000700007c02 */ /* 0x002fce0008000f00 */
.L_x_187:
[----:B-1----:R1:W4:Y:S02]  /*a800*/  SYNCS.PHASECHK.TRANS64.TRYWAIT P0, [R0+URZ+0x70], R3 ;  /* 0x00007003000075a7 */ /* 0x00232400080011ff */
[----:B----4-:R-:W-:Y:S05]  /*a810*/  @!P0 NANOSLEEP.SYNCS 0x989680 ;  /* 0x009896800000895d */ /* 0x010fea0003900000 */
[----:B------:R-:W4:Y:S02]  /*a820*/  @!P0 SYNCS.PHASECHK.TRANS64 P0, [R0+URZ+0x70], R3 ;  /* 0x00007003000085a7 */ /* 0x000f2400080010ff */
[----:B----4-:R-:W-:Y:S05]  /*a830*/  @!P0 BRA `(.L_x_187) ;  /* 0xfffffffc00f08947 */ /* 0x010fea000383ffff */
[----:B------:R-:W-:Y:S05]  /*a840*/  BRA `(.L_x_188) ;  /* 0xffffffac00607947 */ /* 0x000fea000383ffff */
.L_x_101:
[----:B--2---:R2:W3:Y:S02]  /*a850*/  SYNCS.PHASECHK.TRANS64.TRYWAIT P0, [R0+URZ+0x90], R3 ;  /* 0x00009003000075a7 */ /* 0x0044e400080011ff */
[----:B---3--:R-:W-:Y:S05]  /*a860*/  @!P0 NANOSLEEP.SYNCS 0x989680 ;  /* 0x009896800000895d */ /* 0x008fea0003900000 */
[----:B------:R-:W3:Y:S02]  /*a870*/  @!P0 SYNCS.PHASECHK.TRANS64 P0, [R0+URZ+0x90], R3 ;  /* 0x00009003000085a7 */ /* 0x000ee400080010ff */
[----:B---3--:R-:W-:Y:S05]  /*a880*/  @!P0 BRA `(.L_x_101) ;  /* 0xfffffffc00f08947 */ /* 0x008fea000383ffff */
[----:B------:R-:W-:Y:S05]  /*a890*/  BRA `(.L_x_189) ;  /* 0xffffffb0002c7947 */ /* 0x000fea000383ffff */
.L_x_112:
[----:B-1----:R1:W3:Y:S02]  /*a8a0*/  SYNCS.PHASECHK.TRANS64.TRYWAIT P1, [R3+URZ+0x40], R0 ;  /* 0x00004000030075a7 */ /* 0x0022e400080211ff */
[----:B---3--:R-:W-:Y:S05]  /*a8b0*/  @!P1 NANOSLEEP.SYNCS 0x989680 ;  /* 0x009896800000995d */ /* 0x008fea0003900000 */
[----:B------:R-:W3:Y:S02]  /*a8c0*/  @!P1 SYNCS.PHASECHK.TRANS64 P1, [R3+URZ+0x40], R0 ;  /* 0x00004000030095a7 */ /* 0x000ee400080210ff */
[----:B---3--:R-:W-:Y:S05]  /*a8d0*/  @!P1 BRA `(.L_x_112) ;  /* 0xfffffffc00f09947 */ /* 0x008fea000383ffff */
[----:B------:R-:W-:Y:S05]  /*a8e0*/  BRA `(.L_x_111) ;  /* 0xffffffbc003c7947 */ /* 0x000fea000383ffff */
.L_x_114:
[----:B---3--:R3:W4:Y:S02]  /*a8f0*/  SYNCS.PHASECHK.TRANS64.TRYWAIT P0, [R106+URZ+0xb0], R5 ;  /* 0x0000b0056a0075a7 */ /* 0x00872400080011ff */
[----:B----4-:R-:W-:Y:S05]  /*a900*/  @!P0 NANOSLEEP.SYNCS 0x989680 ;  /* 0x009896800000895d */ /* 0x010fea0003900000 */
[----:B------:R-:W4:Y:S02]  /*a910*/  @!P0 SYNCS.PHASECHK.TRANS64 P0, [R106+URZ+0xb0], R5 ;  /* 0x0000b0056a0085a7 */ /* 0x000f2400080010ff */
[----:B----4-:R-:W-:Y:S05]  /*a920*/  @!P0 BRA `(.L_x_114) ;  /* 0xfffffffc00f08947 */ /* 0x010fea000383ffff */
[----:B------:R-:W-:Y:S05]  /*a930*/  BRA `(.L_x_113) ;  /* 0xffffffbc00907947 */ /* 0x000fea000383ffff */
.L_x_122:
[----:B--2---:R2:W3:Y:S02]  /*a940*/  SYNCS.PHASECHK.TRANS64.TRYWAIT P0, [R55+URZ+0x40], R0 ;  /* 0x00004000370075a7 */ /* 0x0044e400080011ff */
[----:B---3--:R-:W-:Y:S05]  /*a950*/  @!P0 NANOSLEEP.SYNCS 0x989680 ;  /* 0x009896800000895d */ /* 0x008fea0003900000 */
[----:B------:R-:W3:Y:S02]  /*a960*/  @!P0 SYNCS.PHASECHK.TRANS64 P0, [R55+URZ+0x40], R0 ;  /* 0x00004000370085a7 */ /* 0x000ee400080010ff */
[----:B---3--:R-:W-:Y:S05]  /*a970*/  @!P0 BRA `(.L_x_122) ;  /* 0xfffffffc00f08947 */ /* 0x008fea000383ffff */
[----:B------:R-:W-:Y:S05]  /*a980*/  BRA `(.L_x_121) ;  /* 0xffffffc800a07947 */ /* 0x000fea000383ffff */
.L_x_130:
[----:B--2---:R2:W3:Y:S02]  /*a990*/  SYNCS.PHASECHK.TRANS64.TRYWAIT P0, [R73+URZ+0x40], R2 ;  /* 0x00004002490075a7 */ /* 0x0044e400080011ff */
[----:B---3--:R-:W-:Y:S05]  /*a9a0*/  @!P0 NANOSLEEP.SYNCS 0x989680 ;  /* 0x009896800000895d */ /* 0x008fea0003900000 */
[----:B------:R-:W3:Y:S02]  /*a9b0*/  @!P0 SYNCS.PHASECHK.TRANS64 P0, [R73+URZ+0x40], R2 ;  /* 0x00004002490085a7 */ /* 0x000ee400080010ff */
[----:B---3--:R-:W-:Y:S05]  /*a9c0*/  @!P0 BRA `(.L_x_130) ;  /* 0xfffffffc00f08947 */ /* 0x008fea000383ffff */
[----:B------:R-:W-:Y:S05]  /*a9d0*/  BRA `(.L_x_129) ;  /* 0xffffffd400ec7947 */ /* 0x000fea000383ffff */
.L_x_138:
[----:B--2---:R2:W3:Y:S02]  /*a9e0*/  SYNCS.PHASECHK.TRANS64.TRYWAIT P0, [R76+URZ+0x40], R3 ;  /* 0x000040034c0075a7 */ /* 0x0044e400080011ff */
[----:B---3--:R-:W-:Y:S05]  /*a9f0*/  @!P0 NANOSLEEP.SYNCS 0x989680 ;  /* 0x009896800000895d */ /* 0x008fea0003900000 */
[----:B------:R-:W3:Y:S02]  /*aa00*/  @!P0 SYNCS.PHASECHK.TRANS64 P0, [R76+URZ+0x40], R3 ;  /* 0x000040034c0085a7 */ /* 0x000ee400080010ff */
[----:B---3--:R-:W-:Y:S05]  /*aa10*/  @!P0 BRA `(.L_x_138) ;  /* 0xfffffffc00f08947 */ /* 0x008fea000383ffff */
[----:B------:R-:W-:Y:S05]  /*aa20*/  BRA `(.L_x_137) ;  /* 0xffffffe400407947 */ /* 0x000fea000383ffff */
        .weak           $__internal_0_$__cuda_sm10x_tcgen05_guardrail_trap_col_being_dealloced_not_returned_by_alloc
        .type           $__internal_0_$__cuda_sm10x_tcgen05_guardrail_trap_col_being_dealloced_not_returned_by_alloc,@function
        .size           $__internal_0_$__cuda_sm10x_tcgen05_guardrail_trap_col_being_dealloced_not_returned_by_alloc,($__internal_1_$__cuda_sm10x_tcgen05_guardrail_trap_phase_invalid_during_alloc - $__internal_0_$__cuda_sm10x_tcgen05_guardrail_trap_col_being_dealloced_not_returned_by_alloc)
$__internal_0_$__cuda_sm10x_tcgen05_guardrail_trap_col_being_dealloced_not_returned_by_alloc:
[----:B------:R-:W-:Y:S05]  /*aa30*/  BPT.TRAP 0x1 ;  /* 0x000000040000795c */ /* 0x000fea0000300000 */
[----:B------:R-:W-:-:S04]  /*aa40*/  HFMA2 R3, -RZ, RZ, 0, 0 ;  /* 0x00000000ff037431 */ /* 0x000fc800000001ff */
[----:B------:R-:W-:Y:S05]  /*aa50*/  RET.REL.NODEC R2 `(_ZN7cutlass13device_kernelINS_4gemm6kernel13GemmUniversalIN4cute5tupleIJiiiiEEENS1_10collective13CollectiveMmaINS1_35MainloopSm100TmaUmmaWarpSpecializedILi4ELi2ELi4ENS5_IJNS4_1CILi2EEENSA_ILi1EEESC_EEEEENS5_IJNSA_ILi128EEENSA_ILi256EEESG_EEEaNS5_IJlSC_lEEEaSI_NS4_8TiledMMAINS4_8MMA_AtomIJNS4_21SM100_MMA_S8_2x1SM_SSIaaiLi128ELi256ELNS4_4UMMA5MajorE0ELSN_0ELNSM_8SaturateE0EEEEEENS4_6LayoutINS5_IJSC_SC_SC_EEENS5_IJNSA_ILi0EEEST_ST_EEEEENS5_IJNS4_10UnderscoreESW_SW_EEEEENS4_18SM100_TMA_2SM_LOADENS4_14ComposedLayoutINS4_7SwizzleILi3ELi4ELi3EEENS4_18smem_ptr_flag_bitsILi8EEENSR_INS5_IJNSA_ILi8EEESF_EEENS5_IJSF_SC_EEEEEEEvNS4_8identityESZ_S19_vS1A_EENS_8epilogue10collective18CollectiveEpilogueINS1C_23Sm100TmaWarpSpecializedILi4ELi2ELi32ELb0ELb0EEEJNS5_IJNSA_ILi64EEESG_SG_EEENS5_IJNSR_IS1H_SC_EENSR_INS5_IJNSA_ILi32EEESB_EEENS5_IJSC_SF_EEEEEEEEaSI_aSI_NS1C_6fusion15FusionCallbacksIS1G_NS1P_17LinearCombinationIaiaiLNS_15FloatRoundStyleE2EEES1I_S1O_JEEENS4_5SM1004TMEM4LOAD26SM100_TMEM_LOAD_32dp32b32xENS4_13SM90_TMA_LOADENS10_INS11_ILi1ELi4ELi3EEES14_NSR_INS5_IJS15_S1K_EEENS5_IJS1K_SC_EEEEEEENS4_39AutoVectorizingCopyWithAssumedAlignmentILi128EEENS4_14SM90_TMA_STOREES24_S26_S26_EEEvvEEEEvNT_6ParamsE) ;  /* 0xffffff5402687950 */ /* 0x000fea0003c3ffff */
        .weak           $__internal_1_$__cuda_sm10x_tcgen05_guardrail_trap_phase_invalid_during_alloc
        .type           $__internal_1_$__cuda_sm10x_tcgen05_guardrail_trap_phase_invalid_during_alloc,@function
        .size           $__internal_1_$__cuda_sm10x_tcgen05_guardrail_trap_phase_invalid_during_alloc,($__internal_2_$__cuda_sm10x_tcgen05_guardrail_trap_unallocated_columns_being_dealloced - $__internal_1_$__cuda_sm10x_tcgen05_guardrail_trap_phase_invalid_during_alloc)
$__internal_1_$__cuda_sm10x_tcgen05_guardrail_trap_phase_invalid_during_alloc:
[----:B------:R-:W-:Y:S05]  /*aa60*/  BPT.TRAP 0x1 ;  /* 0x000000040000795c */ /* 0x000fea0000300000 */
[----:B------:R-:W-:-:S04]  /*aa70*/  MOV R3, 0x0 ;  /* 0x0000000000037802 */ /* 0x000fc80000000f00 */
[----:B------:R-:W-:Y:S05]  /*aa80*/  RET.REL.NODEC R2 `(_ZN7cutlass13device_kernelINS_4gemm6kernel13GemmUniversalIN4cute5tupleIJiiiiEEENS1_10collective13CollectiveMmaINS1_35MainloopSm100TmaUmmaWarpSpecializedILi4ELi2ELi4ENS5_IJNS4_1CILi2EEENSA_ILi1EEESC_EEEEENS5_IJNSA_ILi128EEENSA_ILi256EEESG_EEEaNS5_IJlSC_lEEEaSI_NS4_8TiledMMAINS4_8MMA_AtomIJNS4_21SM100_MMA_S8_2x1SM_SSIaaiLi128ELi256ELNS4_4UMMA5MajorE0ELSN_0ELNSM_8SaturateE0EEEEEENS4_6LayoutINS5_IJSC_SC_SC_EEENS5_IJNSA_ILi0EEEST_ST_EEEEENS5_IJNS4_10UnderscoreESW_SW_EEEEENS4_18SM100_TMA_2SM_LOADENS4_14ComposedLayoutINS4_7SwizzleILi3ELi4ELi3EEENS4_18smem_ptr_flag_bitsILi8EEENSR_INS5_IJNSA_ILi8EEESF_EEENS5_IJSF_SC_EEEEEEEvNS4_8identityESZ_S19_vS1A_EENS_8epilogue10collective18CollectiveEpilogueINS1C_23Sm100TmaWarpSpecializedILi4ELi2ELi32ELb0ELb0EEEJNS5_IJNSA_ILi64EEESG_SG_EEENS5_IJNSR_IS1H_SC_EENSR_INS5_IJNSA_ILi32EEESB_EEENS5_IJSC_SF_EEEEEEEEaSI_aSI_NS1C_6fusion15FusionCallbacksIS1G_NS1P_17LinearCombinationIaiaiLNS_15FloatRoundStyleE2EEES1I_S1O_JEEENS4_5SM1004TMEM4LOAD26SM100_TMEM_LOAD_32dp32b32xENS4_13SM90_TMA_LOADENS10_INS11_ILi1ELi4ELi3EEES14_NSR_INS5_IJS15_S1K_EEENS5_IJS1K_SC_EEEEEEENS4_39AutoVectorizingCopyWithAssumedAlignmentILi128EEENS4_14SM90_TMA_STOREES24_S26_S26_EEEvvEEEEvNT_6ParamsE) ;  /* 0xffffff54025c7950 */ /* 0x000fea0003c3ffff */
        .weak           $__internal_2_$__cuda_sm10x_tcgen05_guardrail_trap_unallocated_columns_being_dealloced
        .type           $__internal_2_$__cuda_sm10x_tcgen05_guardrail_trap_unallocated_columns_being_dealloced,@function
        .size           $__internal_2_$__cuda_sm10x_tcgen05_guardrail_trap_unallocated_columns_being_dealloced,(.L_x_191 - $__internal_2_$__cuda_sm10x_tcgen05_guardrail_trap_unallocated_columns_being_dealloced)
$__internal_2_$__cuda_sm10x_tcgen05_guardrail_trap_unallocated_columns_being_dealloced:
[----:B------:R-:W-:Y:S05]  /*aa90*/  BPT.TRAP 0x1 ;  /* 0x000000040000795c */ /* 0x000fea0000300000 */
[----:B------:R-:W-:-:S04]  /*aaa0*/  HFMA2 R3, -RZ, RZ, 0, 0 ;  /* 0x00000000ff037431 */ /* 0x000fc800000001ff */
[----:B------:R-:W-:Y:S05]  /*aab0*/  RET.REL.NODEC R2 `(_ZN7cutlass13device_kernelINS_4gemm6kernel13GemmUniversalIN4cute5tupleIJiiiiEEENS1_10collective13CollectiveMmaINS1_35MainloopSm100TmaUmmaWarpSpecializedILi4ELi2ELi4ENS5_IJNS4_1CILi2EEENSA_ILi1EEESC_EEEEENS5_IJNSA_ILi128EEENSA_ILi256EEESG_EEEaNS5_IJlSC_lEEEaSI_NS4_8TiledMMAINS4_8MMA_AtomIJNS4_21SM100_MMA_S8_2x1SM_SSIaaiLi128ELi256ELNS4_4UMMA5MajorE0ELSN_0ELNSM_8SaturateE0EEEEEENS4_6LayoutINS5_IJSC_SC_SC_EEENS5_IJNSA_ILi0EEEST_ST_EEEEENS5_IJNS4_10UnderscoreESW_SW_EEEEENS4_18SM100_TMA_2SM_LOADENS4_14ComposedLayoutINS4_7SwizzleILi3ELi4ELi3EEENS4_18smem_ptr_flag_bitsILi8EEENSR_INS5_IJNSA_ILi8EEESF_EEENS5_IJSF_SC_EEEEEEEvNS4_8identityESZ_S19_vS1A_EENS_8epilogue10collective18CollectiveEpilogueINS1C_23Sm100TmaWarpSpecializedILi4ELi2ELi32ELb0ELb0EEEJNS5_IJNSA_ILi64EEESG_SG_EEENS5_IJNSR_IS1H_SC_EENSR_INS5_IJNSA_ILi32EEESB_EEENS5_IJSC_SF_EEEEEEEEaSI_aSI_NS1C_6fusion15FusionCallbacksIS1G_NS1P_17LinearCombinationIaiaiLNS_15FloatRoundStyleE2EEES1I_S1O_JEEENS4_5SM1004TMEM4LOAD26SM100_TMEM_LOAD_32dp32b32xENS4_13SM90_TMA_LOADENS10_INS11_ILi1ELi4ELi3EEES14_NSR_INS5_IJS15_S1K_EEENS5_IJS1K_SC_EEEEEEENS4_39AutoVectorizingCopyWithAssumedAlignmentILi128EEENS4_14SM90_TMA_STOREES24_S26_S26_EEEvvEEEEvNT_6ParamsE) ;  /* 0xffffff5402507950 */ /* 0x000fea0003c3ffff */
.L_x_190:
[----:B------:R-:W-:-:S00]  /*aac0*/  BRA `(.L_x_190) ;  /* 0xfffffffc00fc7947 */ /* 0x000fc0000383ffff */
[----:B------:R-:W-:-:S00]  /*aad0*/  NOP ;  /* 0x0000000000007918 */ /* 0x000fc00000000000 */
        /* <DEDUP_REMOVED lines=10> */
.L_x_191:


//--------------------- .nv.global.init           --------------------------
	.section	.nv.global.init,"aw",@progbits
.nv.global.init:
	.type		$str$27,@object
	.size		$str$27,($str$28 - $str$27)
$str$27:
        /*0000*/ 	.byte	0x28, 0x61, 0x64, 0x64, 0x72, 0x65, 0x73, 0x73, 0x20, 0x26, 0x20, 0x6d, 0x61, 0x73, 0x6b, 0x29
        /*0010*/ 	.byte	0x20, 0x3d, 0x3d, 0x20, 0x30, 0x00
	.type		$str$28,@object
	.size		$str$28,($str$26 - $str$28)
$str$28:
        /*0016*/ 	.byte	0x2f, 0x74, 0x6d, 0x70, 0x2f, 0x63, 0x75, 0x74, 0x6c, 0x61, 0x73, 0x73, 0x5f, 0x73, 0x77, 0x65
        /*0026*/ 	.byte	0x65, 0x70, 0x5f, 0x73, 0x72, 0x63, 0x2f, 0x69, 0x6e, 0x63, 0x6c, 0x75, 0x64, 0x65, 0x2f, 0x63
        /*0036*/ 	.byte	0x75, 0x74, 0x65, 0x2f, 0x70, 0x6f, 0x69, 0x6e, 0x74, 0x65, 0x72, 0x5f, 0x66, 0x6c, 0x61, 0x67
        /*0046*/ 	.byte	0x67, 0x65, 0x64, 0x2e, 0x68, 0x70, 0x70, 0x00
	.type		$str$26,@object
	.size		$str$26,($str$25 - $str$26)
$str$26:
        /*004e*/ 	.byte	0x2f, 0x74, 0x6d, 0x70, 0x2f, 0x63, 0x75, 0x74, 0x6c, 0x61, 0x73, 0x73, 0x5f, 0x73, 0x77, 0x65
        /*005e*/ 	.byte	0x65, 0x70, 0x5f, 0x73, 0x72, 0x63, 0x2f, 0x69, 0x6e, 0x63, 0x6c, 0x75, 0x64, 0x65, 0x2f, 0x63
        /*006e*/ 	.byte	0x75, 0x74, 0x65, 0x2f, 0x61, 0x74, 0x6f, 0x6d, 0x2f, 0x63, 0x6f, 0x70, 0x79, 0x5f, 0x74, 0x72
        /*007e*/ 	.byte	0x61, 0x69, 0x74, 0x73, 0x5f, 0x73, 0x6d, 0x31, 0x30, 0x30, 0x2e, 0x68, 0x70, 0x70, 0x00
	.type		$str$25,@object
	.size		$str$25,(__unnamed_1 - $str$25)
$str$25:
        /*008d*/ 	.byte	0x28, 0x28, 0x75, 0x69, 0x6e, 0x74, 0x33, 0x32, 0x5f, 0x74, 0x28, 0x74, 0x68, 0x72, 0x65, 0x61
        /*009d*/ 	.byte	0x64, 0x49, 0x64, 0x78, 0x2e, 0x78, 0x29, 0x20, 0x2f, 0x20, 0x33, 0x32, 0x29, 0x20, 0x25, 0x20
        /*00ad*/ 	.byte	0x34, 0x29, 0x20, 0x3d, 0x3d, 0x20, 0x28, 0x28, 0x28, 0x74, 0x6d, 0x65, 0x6d, 0x5f, 0x61, 0x64
        /*00bd*/ 	.byte	0x64, 0x72, 0x20, 0x3e, 0x3e, 0x20, 0x31, 0x36, 0x29, 0x20, 0x2f, 0x20, 0x33, 0x32, 0x29, 0x20
        /*00cd*/ 	.byte	0x25, 0x20, 0x34, 0x29, 0x00
	.type		__unnamed_1,@object
	.size		__unnamed_1,(__unnamed_2 - __unnamed_1)
__unnamed_1:
        /*00d2*/ 	.byte	0x61, 0x75, 0x74, 0x6f, 0x20, 0x63, 0x75, 0x74, 0x65, 0x3a, 0x3a, 0x61, 0x73, 0x5f, 0x70, 0x6f
        /* <DEDUP_REMOVED lines=24> */
        /*0262*/ 	.byte	0x3e, 0x3e, 0x5d, 0x00
	.type		__unnamed_2,@object
	.size		__unnamed_2,(__unnamed_3 - __unnamed_2)
__unnamed_2:
        /* <DEDUP_REMOVED lines=26> */
	.type		__unnamed_3,@object
	.size		__unnamed_3,(.L_3 - __unnamed_3)
__unnamed_3:
        /* <DEDUP_REMOVED lines=41> */
.L_3:


//--------------------- .nv.shared._ZN7cutlass13device_kernelINS_4gemm6kernel13GemmUniversalIN4cute5tupleIJiiiiEEENS1_10collective13CollectiveMmaINS1_35MainloopSm100TmaUmmaWarpSpecializedILi4ELi2ELi4ENS5_IJNS4_1CILi2EEENSA_ILi1EEESC_EEEEENS5_IJNSA_ILi128EEENSA_ILi256EEESG_EEEaNS5_IJlSC_lEEEaSI_NS4_8TiledMMAINS4_8MMA_AtomIJNS4_21SM100_MMA_S8_2x1SM_SSIaaiLi128ELi256ELNS4_4UMMA5MajorE0ELSN_0ELNSM_8SaturateE0EEEEEENS4_6LayoutINS5_IJSC_SC_SC_EEENS5_IJNSA_ILi0EEEST_ST_EEEEENS5_IJNS4_10UnderscoreESW_SW_EEEEENS4_18SM100_TMA_2SM_LOADENS4_14ComposedLayoutINS4_7SwizzleILi3ELi4ELi3EEENS4_18smem_ptr_flag_bitsILi8EEENSR_INS5_IJNSA_ILi8EEESF_EEENS5_IJSF_SC_EEEEEEEvNS4_8identityESZ_S19_vS1A_EENS_8epilogue10collective18CollectiveEpilogueINS1C_23Sm100TmaWarpSpecializedILi4ELi2ELi32ELb0ELb0EEEJNS5_IJNSA_ILi64EEESG_SG_EEENS5_IJNSR_IS1H_SC_EENSR_INS5_IJNSA_ILi32EEESB_EEENS5_IJSC_SF_EEEEEEEEaSI_aSI_NS1C_6fusion15FusionCallbacksIS1G_NS1P_17LinearCombinationIaiaiLNS_15FloatRoundStyleE2EEES1I_S1O_JEEENS4_5SM1004TMEM4LOAD26SM100_TMEM_LOAD_32dp32b32xENS4_13SM90_TMA_LOADENS10_INS11_ILi1ELi4ELi3EEES14_NSR_INS5_IJS15_S1K_EEENS5_IJS1K_SC_EEEEEEENS4_39AutoVectorizingCopyWithAssumedAlignmentILi128EEENS4_14SM90_TMA_STOREES24_S26_S26_EEEvvEEEEvNT_6ParamsE --------------------------
	.section	.nv.shared._ZN7cutlass13device_kernelINS_4gemm6kernel13GemmUniversalIN4cute5tupleIJiiiiEEENS1_10collective13CollectiveMmaINS1_35MainloopSm100TmaUmmaWarpSpecializedILi4ELi2ELi4ENS5_IJNS4_1CILi2EEENSA_ILi1EEESC_EEEEENS5_IJNSA_ILi128EEENSA_ILi256EEESG_EEEaNS5_IJlSC_lEEEaSI_NS4_8TiledMMAINS4_8MMA_AtomIJNS4_21SM100_MMA_S8_2x1SM_SSIaaiLi128ELi256ELNS4_4UMMA5MajorE0ELSN_0ELNSM_8SaturateE0EEEEEENS4_6LayoutINS5_IJSC_SC_SC_EEENS5_IJNSA_ILi0EEEST_ST_EEEEENS5_IJNS4_10UnderscoreESW_SW_EEEEENS4_18SM100_TMA_2SM_LOADENS4_14ComposedLayoutINS4_7SwizzleILi3ELi4ELi3EEENS4_18smem_ptr_flag_bitsILi8EEENSR_INS5_IJNSA_ILi8EEESF_EEENS5_IJSF_SC_EEEEEEEvNS4_8identityESZ_S19_vS1A_EENS_8epilogue10collective18CollectiveEpilogueINS1C_23Sm100TmaWarpSpecializedILi4ELi2ELi32ELb0ELb0EEEJNS5_IJNSA_ILi64EEESG_SG_EEENS5_IJNSR_IS1H_SC_EENSR_INS5_IJNSA_ILi32EEESB_EEENS5_IJSC_SF_EEEEEEEEaSI_aSI_NS1C_6fusion15FusionCallbacksIS1G_NS1P_17LinearCombinationIaiaiLNS_15FloatRoundStyleE2EEES1I_S1O_JEEENS4_5SM1004TMEM4LOAD26SM100_TMEM_LOAD_32dp32b32xENS4_13SM90_TMA_LOADENS10_INS11_ILi1ELi4ELi3EEES14_NSR_INS5_IJS15_S1K_EEENS5_IJS1K_SC_EEEEEEENS4_39AutoVectorizingCopyWithAssumedAlignmentILi128EEENS4_14SM90_TMA_STOREES24_S26_S26_EEEvvEEEEvNT_6ParamsE,"aw",@nobits
	.sectionflags	@""
	.align	16
	.zero		1024


//--------------------- .nv.shared.reserved.0     --------------------------
	.section	.nv.shared.reserved.0,"aw",@nobits
	.weak		__nv_reservedSMEM_offset_0_alias
	.size		__nv_reservedSMEM_offset_0_alias, 0, 64
	.other		__nv_reservedSMEM_offset_0_alias,@"STO_CUDA_RESERVED_SHARED STV_DEFAULT"
__nv_reservedSMEM_offset_0_alias:
	.zero		0
.nv.shared.reserved.0:
	.zero		64
	.weak		__nv_reservedSMEM_tcgen05_partition
	.type		__nv_reservedSMEM_tcgen05_partition,@object
	.size		__nv_reservedSMEM_tcgen05_partition,(.L_0 - __nv_reservedSMEM_tcgen05_partition)
__nv_reservedSMEM_tcgen05_partition:
	.zero		32
.L_0:


//--------------------- .nv.global                --------------------------
	.section	.nv.global,"aw",@nobits
.nv.global:
	.type		_ZN40_INTERNAL_51cc3b7b_4_k_cu_563809d3_297354cute1_E,@object
	.size		_ZN40_INTERNAL_51cc3b7b_4_k_cu_563809d3_297354cute1_E,(_ZN40_INTERNAL_51cc3b7b_4_k_cu_563809d3_297354cuda3std3__45__cpo6cbeginE - _ZN40_INTERNAL_51cc3b7b_4_k_cu_563809d3_297354cute1_E)
_ZN40_INTERNAL_51cc3b7b_4_k_cu_563809d3_297354cute1_E:
	.zero		1
	.type		_ZN40_INTERNAL_51cc3b7b_4_k_cu_563809d3_297354cuda3std3__45__cpo6cbeginE,@object
	.size		_ZN40_INTERNAL_51cc3b7b_4_k_cu_563809d3_297354cuda3std3__45__cpo6cbeginE,(_ZN40_INTERNAL_51cc3b7b_4_k_cu_563809d3_297354cuda3std3__48in_placeE - _ZN40_INTERNAL_51cc3b7b_4_k_cu_563809d3_297354cuda3std3__45__cpo6cbeginE)
_ZN40_INTERNAL_51cc3b7b_4_k_cu_563809d3_297354cuda3std3__45__cpo6cbeginE:
	.zero		1
	.type		_ZN40_INTERNAL_51cc3b7b_4_k_cu_563809d3_297354cuda3std3__48in_placeE,@object
	.size		_ZN40_INTERNAL_51cc3b7b_4_k_cu_563809d3_297354cuda3std3__48in_placeE,(_ZN40_INTERNAL_51cc3b7b_4_k_cu_563809d3_297354cuda3std6ranges3__45__cpo9iter_moveE - _ZN40_INTERNAL_51cc3b7b_4_k_cu_563809d3_297354cuda3std3__48in_placeE)
_ZN40_INTERNAL_51cc3b7b_4_k_cu_563809d3_297354cuda3std3__48in_placeE:
	.zero		1
	.type		_ZN40_INTERNAL_51cc3b7b_4_k_cu_563809d3_297354cuda3std6ranges3__45__cpo9iter_moveE,@object
	.size		_ZN40_INTERNAL_51cc3b7b_4_k_cu_563809d3_297354cuda3std6ranges3__45__cpo9iter_moveE,(_ZN40_INTERNAL_51cc3b7b_4_k_cu_563809d3_297354cuda3std3__45__cpo5beginE - _ZN40_INTERNAL_51cc3b7b_4_k_cu_563809d3_297354cuda3std6ranges3__45__cpo9iter_moveE)
_ZN40_INTERNAL_51cc3b7b_4_k_cu_563809d3_297354cuda3std6ranges3__45__cpo9iter_moveE:
	.zero		1
	.type		_ZN40_INTERNAL_51cc3b7b_4_k_cu_563809d3_297354cuda3std3__45__cpo5beginE,@object
	.size		_ZN40_INTERNAL_51cc3b7b_4_k_cu_563809d3_297354cuda3std3__45__cpo5beginE,(_ZN40_INTERNAL_51cc3b7b_4_k_cu_563809d3_297354cuda3std3__442_GLOBAL__N__51cc3b7b_4_k_cu_563809d3_297356ignoreE - _ZN40_INTERNAL_51cc3b7b_4_k_cu_563809d3_297354cuda3std3__45__cpo5beginE)
_ZN40_INTERNAL_51cc3b7b_4_k_cu_563809d3_297354cuda3std3__45__cpo5beginE:
	.zero		1
	.type		_ZN40_INTERNAL_51cc3b7b_4_k_cu_563809d3_297354cuda3std3__442_GLOBAL__N__51cc3b7b_4_k_cu_563809d3_297356ignoreE,@object
	.size		_ZN40_INTERNAL_51cc3b7b_4_k_cu_563809d3_297354cuda3std3__442_GLOBAL__N__51cc3b7b_4_k_cu_563809d3_297356ignoreE,(_ZN40_INTERNAL_51cc3b7b_4_k_cu_563809d3_297354cute7productE - _ZN40_INTERNAL_51cc3b7b_4_k_cu_563809d3_297354cuda3std3__442_GLOBAL__N__51cc3b7b_4_k_cu_563809d3_297356ignoreE)
_ZN40_INTERNAL_51cc3b7b_4_k_cu_563809d3_297354cuda3std3__442_GLOBAL__N__51cc3b7b_4_k_cu_563809d3_297356ignoreE:
	.zero		1
	.type		_ZN40_INTERNAL_51cc3b7b_4_k_cu_563809d3_297354cute7productE,@object
	.size		_ZN40_INTERNAL_51cc3b7b_4_k_cu_563809d3_297354cute7productE,(_ZN40_INTERNAL_51cc3b7b_4_k_cu_563809d3_297354cuda3std3__45__cpo3endE - _ZN40_INTERNAL_51cc3b7b_4_k_cu_563809d3_297354cute7productE)
_ZN40_INTERNAL_51cc3b7b_4_k_cu_563809d3_297354cute7productE:
	.zero		1
	.type		_ZN40_INTERNAL_51cc3b7b_4_k_cu_563809d3_297354cuda3std3__45__cpo3endE,@object
	.size		_ZN40_INTERNAL_51cc3b7b_4_k_cu_563809d3_297354cuda3std3__45__cpo3endE,(_ZN40_INTERNAL_51cc3b7b_4_k_cu_563809d3_297354cuda3std3__419piecewise_constructE - _ZN40_INTERNAL_51cc3b7b_4_k_cu_563809d3_297354cuda3std3__45__cpo3endE)
_ZN40_INTERNAL_51cc3b7b_4_k_cu_563809d3_297354cuda3std3__45__cpo3endE:
	.zero		1
	.type		_ZN40_INTERNAL_51cc3b7b_4_k_cu_563809d3_297354cuda3std3__419piecewise_constructE,@object
	.size		_ZN40_INTERNAL_51cc3b7b_4_k_cu_563809d3_297354cuda3std3__419piecewise_constructE,(_ZN40_INTERNAL_51cc3b7b_4_k_cu_563809d3_297354cuda3std3__45__cpo4cendE - _ZN40_INTERNAL_51cc3b7b_4_k_cu_563809d3_297354cuda3std3__419piecewise_constructE)
_ZN40_INTERNAL_51cc3b7b_4_k_cu_563809d3_297354cuda3std3__419piecewise_constructE:
	.zero		1
	.type		_ZN40_INTERNAL_51cc3b7b_4_k_cu_563809d3_297354cuda3std3__45__cpo4cendE,@object
	.size		_ZN40_INTERNAL_51cc3b7b_4_k_cu_563809d3_297354cuda3std3__45__cpo4cendE,(_ZN40_INTERNAL_51cc3b7b_4_k_cu_563809d3_297354cuda3std6ranges3__45__cpo4swapE - _ZN40_INTERNAL_51cc3b7b_4_k_cu_563809d3_297354cuda3std3__45__cpo4cendE)
_ZN40_INTERNAL_51cc3b7b_4_k_cu_563809d3_297354cuda3std3__45__cpo4cendE:
	.zero		1
	.type		_ZN40_INTERNAL_51cc3b7b_4_k_cu_563809d3_297354cuda3std6ranges3__45__cpo4swapE,@object
	.size		_ZN40_INTERNAL_51cc3b7b_4_k_cu_563809d3_297354cuda3std6ranges3__45__cpo4swapE,(.L_11 - _ZN40_INTERNAL_51cc3b7b_4_k_cu_563809d3_297354cuda3std6ranges3__45__cpo4swapE)
_ZN40_INTERNAL_51cc3b7b_4_k_cu_563809d3_297354cuda3std6ranges3__45__cpo4swapE:
	.zero		1
.L_11:


//--------------------- .nv.constant0._ZN7cutlass13device_kernelINS_4gemm6kernel13GemmUniversalIN4cute5tupleIJiiiiEEENS1_10collective13CollectiveMmaINS1_35MainloopSm100TmaUmmaWarpSpecializedILi4ELi2ELi4ENS5_IJNS4_1CILi2EEENSA_ILi1EEESC_EEEEENS5_IJNSA_ILi128EEENSA_ILi256EEESG_EEEaNS5_IJlSC_lEEEaSI_NS4_8TiledMMAINS4_8MMA_AtomIJNS4_21SM100_MMA_S8_2x1SM_SSIaaiLi128ELi256ELNS4_4UMMA5MajorE0ELSN_0ELNSM_8SaturateE0EEEEEENS4_6LayoutINS5_IJSC_SC_SC_EEENS5_IJNSA_ILi0EEEST_ST_EEEEENS5_IJNS4_10UnderscoreESW_SW_EEEEENS4_18SM100_TMA_2SM_LOADENS4_14ComposedLayoutINS4_7SwizzleILi3ELi4ELi3EEENS4_18smem_ptr_flag_bitsILi8EEENSR_INS5_IJNSA_ILi8EEESF_EEENS5_IJSF_SC_EEEEEEEvNS4_8identityESZ_S19_vS1A_EENS_8epilogue10collective18CollectiveEpilogueINS1C_23Sm100TmaWarpSpecializedILi4ELi2ELi32ELb0ELb0EEEJNS5_IJNSA_ILi64EEESG_SG_EEENS5_IJNSR_IS1H_SC_EENSR_INS5_IJNSA_ILi32EEESB_EEENS5_IJSC_SF_EEEEEEEEaSI_aSI_NS1C_6fusion15FusionCallbacksIS1G_NS1P_17LinearCombinationIaiaiLNS_15FloatRoundStyleE2EEES1I_S1O_JEEENS4_5SM1004TMEM4LOAD26SM100_TMEM_LOAD_32dp32b32xENS4_13SM90_TMA_LOADENS10_INS11_ILi1ELi4ELi3EEES14_NSR_INS5_IJS15_S1K_EEENS5_IJS1K_SC_EEEEEEENS4_39AutoVectorizingCopyWithAssumedAlignmentILi128EEENS4_14SM90_TMA_STOREES24_S26_S26_EEEvvEEEEvNT_6ParamsE --------------------------
	.section	.nv.constant0._ZN7cutlass13device_kernelINS_4gemm6kernel13GemmUniversalIN4cute5tupleIJiiiiEEENS1_10collective13CollectiveMmaINS1_35MainloopSm100TmaUmmaWarpSpecializedILi4ELi2ELi4ENS5_IJNS4_1CILi2EEENSA_ILi1EEESC_EEEEENS5_IJNSA_ILi128EEENSA_ILi256EEESG_EEEaNS5_IJlSC_lEEEaSI_NS4_8TiledMMAINS4_8MMA_AtomIJNS4_21SM100_MMA_S8_2x1SM_SSIaaiLi128ELi256ELNS4_4UMMA5MajorE0ELSN_0ELNSM_8SaturateE0EEEEEENS4_6LayoutINS5_IJSC_SC_SC_EEENS5_IJNSA_ILi0EEEST_ST_EEEEENS5_IJNS4_10UnderscoreESW_SW_EEEEENS4_18SM100_TMA_2SM_LOADENS4_14ComposedLayoutINS4_7SwizzleILi3ELi4ELi3EEENS4_18smem_ptr_flag_bitsILi8EEENSR_INS5_IJNSA_ILi8EEESF_EEENS5_IJSF_SC_EEEEEEEvNS4_8identityESZ_S19_vS1A_EENS_8epilogue10collective18CollectiveEpilogueINS1C_23Sm100TmaWarpSpecializedILi4ELi2ELi32ELb0ELb0EEEJNS5_IJNSA_ILi64EEESG_SG_EEENS5_IJNSR_IS1H_SC_EENSR_INS5_IJNSA_ILi32EEESB_EEENS5_IJSC_SF_EEEEEEEEaSI_aSI_NS1C_6fusion15FusionCallbacksIS1G_NS1P_17LinearCombinationIaiaiLNS_15FloatRoundStyleE2EEES1I_S1O_JEEENS4_5SM1004TMEM4LOAD26SM100_TMEM_LOAD_32dp32b32xENS4_13SM90_TMA_LOADENS10_INS11_ILi1ELi4ELi3EEES14_NSR_INS5_IJS15_S1K_EEENS5_IJS1K_SC_EEEEEEENS4_39AutoVectorizingCopyWithAssumedAlignmentILi128EEENS4_14SM90_TMA_STOREES24_S26_S26_EEEvvEEEEvNT_6ParamsE,"a",@progbits
	.sectionflags	@""
	.align	4
.nv.constant0._ZN7cutlass13device_kernelINS_4gemm6kernel13GemmUniversalIN4cute5tupleIJiiiiEEENS1_10collective13CollectiveMmaINS1_35MainloopSm100TmaUmmaWarpSpecializedILi4ELi2ELi4ENS5_IJNS4_1CILi2EEENSA_ILi1EEESC_EEEEENS5_IJNSA_ILi128EEENSA_ILi256EEESG_EEEaNS5_IJlSC_lEEEaSI_NS4_8TiledMMAINS4_8MMA_AtomIJNS4_21SM100_MMA_S8_2x1SM_SSIaaiLi128ELi256ELNS4_4UMMA5MajorE0ELSN_0ELNSM_8SaturateE0EEEEEENS4_6LayoutINS5_IJSC_SC_SC_EEENS5_IJNSA_ILi0EEEST_ST_EEEEENS5_IJNS4_10UnderscoreESW_SW_EEEEENS4_18SM100_TMA_2SM_LOADENS4_14ComposedLayoutINS4_7SwizzleILi3ELi4ELi3EEENS4_18smem_ptr_flag_bitsILi8EEENSR_INS5_IJNSA_ILi8EEESF_EEENS5_IJSF_SC_EEEEEEEvNS4_8identityESZ_S19_vS1A_EENS_8epilogue10collective18CollectiveEpilogueINS1C_23Sm100TmaWarpSpecializedILi4ELi2ELi32ELb0ELb0EEEJNS5_IJNSA_ILi64EEESG_SG_EEENS5_IJNSR_IS1H_SC_EENSR_INS5_IJNSA_ILi32EEESB_EEENS5_IJSC_SF_EEEEEEEEaSI_aSI_NS1C_6fusion15FusionCallbacksIS1G_NS1P_17LinearCombinationIaiaiLNS_15FloatRoundStyleE2EEES1I_S1O_JEEENS4_5SM1004TMEM4LOAD26SM100_TMEM_LOAD_32dp32b32xENS4_13SM90_TMA_LOADENS10_INS11_ILi1ELi4ELi3EEES14_NSR_INS5_IJS15_S1K_EEENS5_IJS1K_SC_EEEEEEENS4_39AutoVectorizingCopyWithAssumedAlignmentILi128EEENS4_14SM90_TMA_STOREES24_S26_S26_EEEvvEEEEvNT_6ParamsE:
	.zero		2944


//--------------------- SYMBOLS --------------------------

	.type		.nv.reservedSmem.offset0,@object
	.size		.nv.reservedSmem.offset0,0x4
	.type		.nv.reservedSmem.cap,@object
	.size		.nv.reservedSmem.cap,0x4
	.type		__assertfail,@function
